// auto-generated by cutlass_sweep.fmha — config: {"arch": "sm_90", "direction": "fwd", "dtype": "bf16", "head_dim": 32, "mask": "causal", "schedule": "cooperative", "tile_kv": 64, "tile_q": 128}
#include "cutlass/cutlass.h"
#include "cute/tensor.hpp"
#include "cutlass/device_kernel.h"
#include "cutlass/kernel_hardware_info.h"
#include "88_hopper_fmha/collective/fmha_fusion.hpp"
#include "88_hopper_fmha/kernel/fmha_kernel_builder.hpp"

using namespace cute;
using Element = cutlass::bfloat16_t;
using TileShape = Shape<_128, _64, _32>;
using StrideQ = cute::tuple<int, _1, cute::tuple<int, int>>;
using StrideK = cute::tuple<int, _1, cute::tuple<int, int>>;
using StrideV = cute::tuple<int, cute::_1, cute::tuple<int, int>>;

using Kernel = typename cutlass::fmha::kernel::FmhaBuilder<
    Element, float, float,
    TileShape, StrideQ, StrideK, StrideV,
    cutlass::fmha::collective::CausalFusion,
    cutlass::gemm::KernelTmaWarpSpecializedCooperative
  >::Kernel;

auto* _anchor = &cutlass::device_kernel<Kernel>;


// ===== COMPILED SASS (sm_90a) =====

	.target	sm_90a

	.elftype	@"ET_EXEC"


//--------------------- .note.nv.tkinfo           --------------------------
	.section	.note.nv.tkinfo,"",@"SHT_NOTE"
	.sectionflags	@"SHF_NOTE_NV_TKINFO"
	.tkinfo
        /*0018*/ 	.word	0x00000002
        /*0030*/ 	.string	""
        /*0030*/ 	.string	"ptxas"
        /*0030*/ 	.string	"Cuda compilation tools, release 13.0, V13.0.88"
        /*0030*/ 	.string	"Build cuda_13.0.r13.0/compiler.36424714_0"
        /*0030*/ 	.string	"-arch sm_90a -m 64 "



//--------------------- .note.nv.cuinfo           --------------------------
	.section	.note.nv.cuinfo,"",@"SHT_NOTE"
	.sectionflags	@"SHF_NOTE_NV_CUINFO"
        /*0018*/ 	.short	0x0002
        /*001a*/ 	.short	0x005a
        /*001c*/ 	.short	0x0082
	.zero		2


//--------------------- .nv.info                  --------------------------
	.section	.nv.info,"",@"SHT_CUDA_INFO"
	.align	4


	//----- nvinfo : EIATTR_REGCOUNT
	.align		4
        /*0000*/ 	.byte	0x04, 0x2f
        /*0002*/ 	.short	(.L_15 - .L_14)
	.align		4
.L_14:
        /*0004*/ 	.word	index@(_ZN7cutlass13device_kernelINS_4fmha6kernel28FmhaKernelTmaWarpSpecializedINS1_10collective30FmhaMainloopTmaWarpSpecializedINS_10bfloat16_tEffN4cute5tupleIJNS7_1CILi128EEENS9_ILi64EEENS9_ILi32EEEEEENS8_IJiNS9_ILi1EEENS8_IJiiEEEEEESG_SG_NS4_12CausalFusionEJEEENS4_15FmhaFwdEpilogueIS6_fNS8_IJSB_SC_SB_EEEEENS2_23IndividualTileSchedulerEJEEEEEvNT_6ParamsE)
        /*0008*/ 	.word	0x000000a8


	//----- nvinfo : EIATTR_FRAME_SIZE
	.align		4
.L_15:
        /*000c*/ 	.byte	0x04, 0x11
        /*000e*/ 	.short	(.L_17 - .L_16)
	.align		4
.L_16:
        /*0010*/ 	.word	index@($__internal_0_$__cuda_sm20_rcp_rn_f32_slowpath)
        /*0014*/ 	.word	0x00000000


	//----- nvinfo : EIATTR_FRAME_SIZE
	.align		4
.L_17:
        /*0018*/ 	.byte	0x04, 0x11
        /*001a*/ 	.short	(.L_19 - .L_18)
	.align		4
.L_18:
        /*001c*/ 	.word	index@(_ZN7cutlass13device_kernelINS_4fmha6kernel28FmhaKernelTmaWarpSpecializedINS1_10collective30FmhaMainloopTmaWarpSpecializedINS_10bfloat16_tEffN4cute5tupleIJNS7_1CILi128EEENS9_ILi64EEENS9_ILi32EEEEEENS8_IJiNS9_ILi1EEENS8_IJiiEEEEEESG_SG_NS4_12CausalFusionEJEEENS4_15FmhaFwdEpilogueIS6_fNS8_IJSB_SC_SB_EEEEENS2_23IndividualTileSchedulerEJEEEEEvNT_6ParamsE)
        /*0020*/ 	.word	0x00000000


	//----- nvinfo : EIATTR_MIN_STACK_SIZE
	.align		4
.L_19:
        /*0024*/ 	.byte	0x04, 0x12
        /*0026*/ 	.short	(.L_21 - .L_20)
	.align		4
.L_20:
        /*0028*/ 	.word	index@(_ZN7cutlass13device_kernelINS_4fmha6kernel28FmhaKernelTmaWarpSpecializedINS1_10collective30FmhaMainloopTmaWarpSpecializedINS_10bfloat16_tEffN4cute5tupleIJNS7_1CILi128EEENS9_ILi64EEENS9_ILi32EEEEEENS8_IJiNS9_ILi1EEENS8_IJiiEEEEEESG_SG_NS4_12CausalFusionEJEEENS4_15FmhaFwdEpilogueIS6_fNS8_IJSB_SC_SB_EEEEENS2_23IndividualTileSchedulerEJEEEEEvNT_6ParamsE)
        /*002c*/ 	.word	0x00000000
.L_21:


//--------------------- .nv.compat                --------------------------
	.section	.nv.compat,"",@"SHT_CUDA_COMPAT_INFO"
	.align	4
        /*0000*/ 	.byte	0x02, 0x09, 0x01, 0x00, 0x02, 0x02, 0x04, 0x00, 0x02, 0x05, 0x05, 0x00, 0x03, 0x07, 0x01, 0x01
        /*0010*/ 	.byte	0x02, 0x03, 0x01, 0x00, 0x02, 0x06, 0x01, 0x00, 0x04, 0x0b, 0x08, 0x00, 0x00, 0x00, 0x00, 0x00
        /*0020*/ 	.byte	0x00, 0x00, 0x00, 0x00


//--------------------- .nv.info._ZN7cutlass13device_kernelINS_4fmha6kernel28FmhaKernelTmaWarpSpecializedINS1_10collective30FmhaMainloopTmaWarpSpecializedINS_10bfloat16_tEffN4cute5tupleIJNS7_1CILi128EEENS9_ILi64EEENS9_ILi32EEEEEENS8_IJiNS9_ILi1EEENS8_IJiiEEEEEESG_SG_NS4_12CausalFusionEJEEENS4_15FmhaFwdEpilogueIS6_fNS8_IJSB_SC_SB_EEEEENS2_23IndividualTileSchedulerEJEEEEEvNT_6ParamsE --------------------------
	.section	.nv.info._ZN7cutlass13device_kernelINS_4fmha6kernel28FmhaKernelTmaWarpSpecializedINS1_10collective30FmhaMainloopTmaWarpSpecializedINS_10bfloat16_tEffN4cute5tupleIJNS7_1CILi128EEENS9_ILi64EEENS9_ILi32EEEEEENS8_IJiNS9_ILi1EEENS8_IJiiEEEEEESG_SG_NS4_12CausalFusionEJEEENS4_15FmhaFwdEpilogueIS6_fNS8_IJSB_SC_SB_EEEEENS2_23IndividualTileSchedulerEJEEEEEvNT_6ParamsE,"",@"SHT_CUDA_INFO"
	.sectionflags	@""
	.align	4


	//----- nvinfo : EIATTR_CUDA_API_VERSION
	.align		4
        /*0000*/ 	.byte	0x04, 0x37
        /*0002*/ 	.short	(.L_23 - .L_22)
.L_22:
        /*0004*/ 	.word	0x00000082


	//----- nvinfo : EIATTR_KPARAM_INFO
	.align		4
.L_23:
        /*0008*/ 	.byte	0x04, 0x17
        /*000a*/ 	.short	(.L_25 - .L_24)
.L_24:
        /*000c*/ 	.word	0x00000000
        /*0010*/ 	.short	0x0000
        /*0012*/ 	.short	0x0070
        /*0014*/ 	.byte	0x00, 0xf0, 0x01, 0x20


	//----- nvinfo : EIATTR_SPARSE_MMA_MASK
	.align		4
.L_25:
        /*0018*/ 	.byte	0x03, 0x50
        /*001a*/ 	.short	0x0000


	//----- nvinfo : EIATTR_MAXREG_COUNT
	.align		4
        /*001c*/ 	.byte	0x03, 0x1b
        /*001e*/ 	.short	0x00a8


	//----- nvinfo : EIATTR_NUM_BARRIERS
	.align		4
        /*0020*/ 	.byte	0x02, 0x4c
        /*0022*/ 	.byte	0x02
	.zero		1


	//----- nvinfo : EIATTR_EXTERNS
	.align		4
        /*0024*/ 	.byte	0x04, 0x0f
        /*0026*/ 	.short	(.L_27 - .L_26)


	//   ....[0]....
	.align		4
.L_26:
        /*0028*/ 	.word	index@(__assertfail)


	//----- nvinfo : EIATTR_MERCURY_ISA_VERSION
	.align		4
.L_27:
        /*002c*/ 	.byte	0x03, 0x5f
        /*002e*/ 	.short	0x0101


	//----- nvinfo : EIATTR_INT_WARP_WIDE_INSTR_OFFSETS
	.align		4
        /*0030*/ 	.byte	0x04, 0x31
        /*0032*/ 	.short	(.L_29 - .L_28)


	//   ....[0]....
.L_28:
        /*0034*/ 	.word	0x000006f0


	//   ....[1]....
        /*0038*/ 	.word	0x00000700


	//   ....[2]....
        /*003c*/ 	.word	0x00000710


	//   ....[3]....
        /*0040*/ 	.word	0x00000720


	//   ....[4]....
        /*0044*/ 	.word	0x00000790


	//----- nvinfo : EIATTR_COOP_GROUP_MASK_REGIDS
	.align		4
.L_29:
        /*0048*/ 	.byte	0x04, 0x29
        /*004a*/ 	.short	(.L_31 - .L_30)


	//   ....[0]....
.L_30:
        /*004c*/ 	.word	0xffffffff


	//   ....[1]....
        /*0050*/ 	.word	0xffffffff


	//   ....[2]....
        /*0054*/ 	.word	0xffffffff


	//   ....[3]....
        /*0058*/ 	.word	0xffffffff


	//   ....[4]....
        /*005c*/ 	.word	0xffffffff


	//   ....[5]....
        /*0060*/ 	.word	0xffffffff


	//   ....[6]....
        /*0064*/ 	.word	0xffffffff


	//   ....[7]....
        /*0068*/ 	.word	0xffffffff


	//   ....[8]....
        /*006c*/ 	.word	0xffffffff


	//   ....[9]....
        /*0070*/ 	.word	0xffffffff


	//   ....[10]....
        /*0074*/ 	.word	0xffffffff


	//   ....[11]....
        /*0078*/ 	.word	0xffffffff


	//   ....[12]....
        /*007c*/ 	.word	0xffffffff


	//   ....[13]....
        /*0080*/ 	.word	0xffffffff


	//   ....[14]....
        /*0084*/ 	.word	0xffffffff


	//   ....[15]....
        /*0088*/ 	.word	0xffffffff


	//   ....[16]....
        /*008c*/ 	.word	0xffffffff


	//   ....[17]....
        /*0090*/ 	.word	0xffffffff


	//   ....[18]....
        /*0094*/ 	.word	0xffffffff


	//   ....[19]....
        /*0098*/ 	.word	0xffffffff


	//   ....[20]....
        /*009c*/ 	.word	0xffffffff


	//   ....[21]....
        /*00a0*/ 	.word	0xffffffff


	//----- nvinfo : EIATTR_COOP_GROUP_INSTR_OFFSETS
	.align		4
.L_31:
        /*00a4*/ 	.byte	0x04, 0x28
        /*00a6*/ 	.short	(.L_33 - .L_32)


	//   ....[0]....
.L_32:
        /*00a8*/ 	.word	0x00000050


	//   ....[1]....
        /*00ac*/ 	.word	0x00000080


	//   ....[2]....
        /*00b0*/ 	.word	0x000001b0


	//   ....[3]....
        /*00b4*/ 	.word	0x00000370


	//   ....[4]....
        /*00b8*/ 	.word	0x00000530


	//   ....[5]....
        /*00bc*/ 	.word	0x00000690


	//   ....[6]....
        /*00c0*/ 	.word	0x00001630


	//   ....[7]....
        /*00c4*/ 	.word	0x00001660


	//   ....[8]....
        /*00c8*/ 	.word	0x000019f0


	//   ....[9]....
        /*00cc*/ 	.word	0x00001ad0


	//   ....[10]....
        /*00d0*/ 	.word	0x00002ae0


	//   ....[11]....
        /*00d4*/ 	.word	0x00002b10


	//   ....[12]....
        /*00d8*/ 	.word	0x00002e10


	//   ....[13]....
        /*00dc*/ 	.word	0x00002f30


	//   ....[14]....
        /*00e0*/ 	.word	0x00004540


	//   ....[15]....
        /*00e4*/ 	.word	0x00004640


	//   ....[16]....
        /*00e8*/ 	.word	0x00004a90


	//   ....[17]....
        /*00ec*/ 	.word	0x00004b90


	//   ....[18]....
        /*00f0*/ 	.word	0x00005b70


	//   ....[19]....
        /*00f4*/ 	.word	0x00005bb0


	//   ....[20]....
        /*00f8*/ 	.word	0x00005bf0


	//   ....[21]....
        /*00fc*/ 	.word	0x00005c10


	//----- nvinfo : EIATTR_REG_RECONFIG
	.align		4
.L_33:
        /*0100*/ 	.byte	0x01, 0x54
	.zero		2


	//----- nvinfo : EIATTR_SYSCALL_OFFSETS
	.align		4
        /*0104*/ 	.byte	0x04, 0x46
        /*0106*/ 	.short	(.L_35 - .L_34)


	//   ....[0]....
.L_34:
        /*0108*/ 	.word	0x000064d0


	//   ....[1]....
        /*010c*/ 	.word	0x00006630


	//----- nvinfo : EIATTR_MBARRIER_INSTR_OFFSETS
	.align		4
.L_35:
        /*0110*/ 	.byte	0x04, 0x39
        /*0112*/ 	.short	(.L_37 - .L_36)


	//   ....[0]....
.L_36:
        /*0114*/ 	.word	0x00000320
        /*0118*/ 	.word	0x000000ff
        /*011c*/ 	.word	0x00007050
        /*0120*/ 	.short	0x0100
        /*0122*/ 	.byte	0x0b
	.zero		1


	//   ....[1]....
        /*0124*/ 	.word	0x00000330
        /*0128*/ 	.word	0x000000ff
        /*012c*/ 	.word	0x00007060
        /*0130*/ 	.short	0x0100
        /*0132*/ 	.byte	0x0b
	.zero		1


	//   ....[2]....
        /*0134*/ 	.word	0x00000340
        /*0138*/ 	.word	0x000000ff
        /*013c*/ 	.word	0x00007058
        /*0140*/ 	.short	0x0100
        /*0142*/ 	.byte	0x0b
	.zero		1


	//   ....[3]....
        /*0144*/ 	.word	0x00000350
        /*0148*/ 	.word	0x000000ff
        /*014c*/ 	.word	0x00007068
        /*0150*/ 	.short	0x0100
        /*0152*/ 	.byte	0x0b
	.zero		1


	//   ....[4]....
        /*0154*/ 	.word	0x00000480
        /*0158*/ 	.word	0x000000ff
        /*015c*/ 	.word	0x00007000
        /*0160*/ 	.short	0x0100
        /*0162*/ 	.byte	0x0b
	.zero		1


	//   ....[5]....
        /*0164*/ 	.word	0x00000490
        /*0168*/ 	.word	0x000000ff
        /*016c*/ 	.word	0x00007028
        /*0170*/ 	.short	0x0100
        /*0172*/ 	.byte	0x0b
	.zero		1


	//   ....[6]....
        /*0174*/ 	.word	0x000004a0
        /*0178*/ 	.word	0x000000ff
        /*017c*/ 	.word	0x00007008
        /*0180*/ 	.short	0x0100
        /*0182*/ 	.byte	0x0b
	.zero		1


	//   ....[7]....
        /*0184*/ 	.word	0x000004b0
        /*0188*/ 	.word	0x000000ff
        /*018c*/ 	.word	0x00007030
        /*0190*/ 	.short	0x0100
        /*0192*/ 	.byte	0x0b
	.zero		1


	//   ....[8]....
        /*0194*/ 	.word	0x000004c0
        /*0198*/ 	.word	0x000000ff
        /*019c*/ 	.word	0x00007010
        /*01a0*/ 	.short	0x0100
        /*01a2*/ 	.byte	0x0b
	.zero		1


	//   ....[9]....
        /*01a4*/ 	.word	0x000004d0
        /*01a8*/ 	.word	0x000000ff
        /*01ac*/ 	.word	0x00007038
        /*01b0*/ 	.short	0x0100
        /*01b2*/ 	.byte	0x0b
	.zero		1


	//   ....[10]....
        /*01b4*/ 	.word	0x000004e0
        /*01b8*/ 	.word	0x000000ff
        /*01bc*/ 	.word	0x00007018
        /*01c0*/ 	.short	0x0100
        /*01c2*/ 	.byte	0x0b
	.zero		1


	//   ....[11]....
        /*01c4*/ 	.word	0x000004f0
        /*01c8*/ 	.word	0x000000ff
        /*01cc*/ 	.word	0x00007040
        /*01d0*/ 	.short	0x0100
        /*01d2*/ 	.byte	0x0b
	.zero		1


	//   ....[12]....
        /*01d4*/ 	.word	0x00000500
        /*01d8*/ 	.word	0x000000ff
        /*01dc*/ 	.word	0x00007020
        /*01e0*/ 	.short	0x0100
        /*01e2*/ 	.byte	0x0b
	.zero		1


	//   ....[13]....
        /*01e4*/ 	.word	0x00000510
        /*01e8*/ 	.word	0x000000ff
        /*01ec*/ 	.word	0x00007048
        /*01f0*/ 	.short	0x0100
        /*01f2*/ 	.byte	0x0b
	.zero		1


	//   ....[14]....
        /*01f4*/ 	.word	0x00000640
        /*01f8*/ 	.word	0x000000ff
        /*01fc*/ 	.word	0x00007070
        /*0200*/ 	.short	0x0100
        /*0202*/ 	.byte	0x0b
	.zero		1


	//   ....[15]....
        /*0204*/ 	.word	0x00000650
        /*0208*/ 	.word	0x000000ff
        /*020c*/ 	.word	0x00007080
        /*0210*/ 	.short	0x0100
        /*0212*/ 	.byte	0x0b
	.zero		1


	//   ....[16]....
        /*0214*/ 	.word	0x00000660
        /*0218*/ 	.word	0x000000ff
        /*021c*/ 	.word	0x00007078
        /*0220*/ 	.short	0x0100
        /*0222*/ 	.byte	0x0b
	.zero		1


	//   ....[17]....
        /*0224*/ 	.word	0x00000670
        /*0228*/ 	.word	0x000000ff
        /*022c*/ 	.word	0x00007088
        /*0230*/ 	.short	0x0100
        /*0232*/ 	.byte	0x0b
	.zero		1


	//   ....[18]....
        /*0234*/ 	.word	0x000007b0
        /*0238*/ 	.word	0x000000ff
        /*023c*/ 	.word	0x00007090
        /*0240*/ 	.short	0x0100
        /*0242*/ 	.byte	0x08
	.zero		1


	//   ....[19]....
        /*0244*/ 	.word	0x000007c0
        /*0248*/ 	.word	0x000000ff
        /*024c*/ 	.word	0x00007098
        /*0250*/ 	.short	0x0100
        /*0252*/ 	.byte	0x08
	.zero		1


	//   ....[20]....
        /*0254*/ 	.word	0x000007d0
        /*0258*/ 	.word	0x000000ff
        /*025c*/ 	.word	0x000070a0
        /*0260*/ 	.short	0x0100
        /*0262*/ 	.byte	0x08
	.zero		1


	//   ....[21]....
        /*0264*/ 	.word	0x000007e0
        /*0268*/ 	.word	0x000000ff
        /*026c*/ 	.word	0x000070a8
        /*0270*/ 	.short	0x0100
        /*0272*/ 	.byte	0x08
	.zero		1


	//   ....[22]....
        /*0274*/ 	.word	0x000008e0
        /*0278*/ 	.word	0x000000ff
        /*027c*/ 	.word	0x000070c0
        /*0280*/ 	.short	0x0100
        /*0282*/ 	.byte	0x0b
	.zero		1


	//   ....[23]....
        /*0284*/ 	.word	0x000008f0
        /*0288*/ 	.word	0x000000ff
        /*028c*/ 	.word	0x000070c8
        /*0290*/ 	.short	0x0100
        /*0292*/ 	.byte	0x0b
	.zero		1


	//   ....[24]....
        /*0294*/ 	.word	0x00000e30
        /*0298*/ 	.word	0x000000ff
        /*029c*/ 	.word	0x00007050
        /*02a0*/ 	.short	0x010a
        /*02a2*/ 	.byte	0x06
	.zero		1


	//   ....[25]....
        /*02a4*/ 	.word	0x00000f20
        /*02a8*/ 	.word	0x000000ff
        /*02ac*/ 	.word	0x00007000
        /*02b0*/ 	.short	0x010a
        /*02b2*/ 	.byte	0x26
	.zero		1


	//   ....[26]....
        /*02b4*/ 	.word	0x00000f70
        /*02b8*/ 	.word	0x000000ff
        /*02bc*/ 	.word	0xfffffff8
        /*02c0*/ 	.short	0x010a
        /*02c2*/ 	.byte	0x10
	.zero		1


	//   ....[27]....
        /*02c4*/ 	.word	0x00002450
        /*02c8*/ 	.word	0x0000001a
        /*02cc*/ 	.word	0x00000000
        /*02d0*/ 	.short	0x0101
        /*02d2*/ 	.byte	0x0d
	.zero		1


	//   ....[28]....
        /*02d4*/ 	.word	0x00002530
        /*02d8*/ 	.word	0x000000ff
        /*02dc*/ 	.word	0x00007008
        /*02e0*/ 	.short	0x010a
        /*02e2*/ 	.byte	0x26
	.zero		1


	//   ....[29]....
        /*02e4*/ 	.word	0x00002730
        /*02e8*/ 	.word	0x000000ff
        /*02ec*/ 	.word	0x00000000
        /*02f0*/ 	.short	0x0101
        /*02f2*/ 	.byte	0x06
	.zero		1


	//   ....[30]....
        /*02f4*/ 	.word	0x000028a0
        /*02f8*/ 	.word	0x000000ff
        /*02fc*/ 	.word	0x00007000
        /*0300*/ 	.short	0x010a
        /*0302*/ 	.byte	0x06
	.zero		1


	//   ....[31]....
        /*0304*/ 	.word	0x00003980
        /*0308*/ 	.word	0x000000ff
        /*030c*/ 	.word	0x00007000
        /*0310*/ 	.short	0x010a
        /*0312*/ 	.byte	0x06
	.zero		1


	//   ....[32]....
        /*0314*/ 	.word	0x00003bc0
        /*0318*/ 	.word	0x000000ff
        /*031c*/ 	.word	0x00007000
        /*0320*/ 	.short	0x010a
        /*0322*/ 	.byte	0x06
	.zero		1


	//   ....[33]....
        /*0324*/ 	.word	0x00003d80
        /*0328*/ 	.word	0x000000ff
        /*032c*/ 	.word	0x00000000
        /*0330*/ 	.short	0x0101
        /*0332*/ 	.byte	0x06
	.zero		1


	//   ....[34]....
        /*0334*/ 	.word	0x00003e30
        /*0338*/ 	.word	0x000000ff
        /*033c*/ 	.word	0x00000000
        /*0340*/ 	.short	0x0101
        /*0342*/ 	.byte	0x06
	.zero		1


	//   ....[35]....
        /*0344*/ 	.word	0x00003fe0
        /*0348*/ 	.word	0x000000ff
        /*034c*/ 	.word	0x00007000
        /*0350*/ 	.short	0x010a
        /*0352*/ 	.byte	0x06
	.zero		1


	//   ....[36]....
        /*0354*/ 	.word	0x00005600
        /*0358*/ 	.word	0x000000ff
        /*035c*/ 	.word	0x00007000
        /*0360*/ 	.short	0x010a
        /*0362*/ 	.byte	0x06
	.zero		1


	//   ....[37]....
        /*0364*/ 	.word	0x000057f0
        /*0368*/ 	.word	0x000000ff
        /*036c*/ 	.word	0x00007000
        /*0370*/ 	.short	0x010a
        /*0372*/ 	.byte	0x06
	.zero		1


	//   ....[38]....
        /*0374*/ 	.word	0x000059b0
        /*0378*/ 	.word	0x000000ff
        /*037c*/ 	.word	0x00000000
        /*0380*/ 	.short	0x0101
        /*0382*/ 	.byte	0x06
	.zero		1


	//   ....[39]....
        /*0384*/ 	.word	0x00005a60
        /*0388*/ 	.word	0x000000ff
        /*038c*/ 	.word	0x00000000
        /*0390*/ 	.short	0x0101
        /*0392*/ 	.byte	0x06
	.zero		1


	//   ....[40]....
        /*0394*/ 	.word	0x00006070
        /*0398*/ 	.word	0x000000ff
        /*039c*/ 	.word	0x00000008
        /*03a0*/ 	.short	0x010a
        /*03a2*/ 	.byte	0x10
	.zero		1


	//   ....[41]....
        /*03a4*/ 	.word	0x00006b30
        /*03a8*/ 	.word	0x00000000
        /*03ac*/ 	.word	0x00007090
        /*03b0*/ 	.short	0x0101
        /*03b2*/ 	.byte	0x26
	.zero		1


	//   ....[42]....
        /*03b4*/ 	.word	0x00006d00
        /*03b8*/ 	.word	0x00000004
        /*03bc*/ 	.word	0x00007060
        /*03c0*/ 	.short	0x010a
        /*03c2*/ 	.byte	0x3f
	.zero		1


	//   ....[43]....
        /*03c4*/ 	.word	0x00006f50
        /*03c8*/ 	.word	0x00000002
        /*03cc*/ 	.word	0x00007028
        /*03d0*/ 	.short	0x010a
        /*03d2*/ 	.byte	0x3f
	.zero		1


	//   ....[44]....
        /*03d4*/ 	.word	0x00007190
        /*03d8*/ 	.word	0x00000004
        /*03dc*/ 	.word	0x00007060
        /*03e0*/ 	.short	0x010a
        /*03e2*/ 	.byte	0x3f
	.zero		1


	//   ....[45]....
        /*03e4*/ 	.word	0x00007400
        /*03e8*/ 	.word	0x00000003
        /*03ec*/ 	.word	0x00007028
        /*03f0*/ 	.short	0x010a
        /*03f2*/ 	.byte	0x3f
	.zero		1


	//   ....[46]....
        /*03f4*/ 	.word	0x00007710
        /*03f8*/ 	.word	0x00000007
        /*03fc*/ 	.word	0x00007028
        /*0400*/ 	.short	0x010a
        /*0402*/ 	.byte	0x3f
	.zero		1


	//   ....[47]....
        /*0404*/ 	.word	0x00007980
        /*0408*/ 	.word	0x00000004
        /*040c*/ 	.word	0x00007028
        /*0410*/ 	.short	0x010a
        /*0412*/ 	.byte	0x3f
	.zero		1


	//   ....[48]....
        /*0414*/ 	.word	0x00007be0
        /*0418*/ 	.word	0x00000007
        /*041c*/ 	.word	0x00007050
        /*0420*/ 	.short	0x010a
        /*0422*/ 	.byte	0x3f
	.zero		1


	//   ....[49]....
        /*0424*/ 	.word	0x00007c40
        /*0428*/ 	.word	0x00000002
        /*042c*/ 	.word	0x00007000
        /*0430*/ 	.short	0x010a
        /*0432*/ 	.byte	0x3f
	.zero		1


	//   ....[50]....
        /*0434*/ 	.word	0x00007ca0
        /*0438*/ 	.word	0x00000007
        /*043c*/ 	.word	0xfffffff8
        /*0440*/ 	.short	0x010a
        /*0442*/ 	.byte	0x3f
	.zero		1


	//   ....[51]....
        /*0444*/ 	.word	0x00007d00
        /*0448*/ 	.word	0x0000000a
        /*044c*/ 	.word	0x00007008
        /*0450*/ 	.short	0x010a
        /*0452*/ 	.byte	0x3f
	.zero		1


	//   ....[52]....
        /*0454*/ 	.word	0x00007d60
        /*0458*/ 	.word	0x00000004
        /*045c*/ 	.word	0x00007000
        /*0460*/ 	.short	0x010a
        /*0462*/ 	.byte	0x3f
	.zero		1


	//   ....[53]....
        /*0464*/ 	.word	0x00007dc0
        /*0468*/ 	.word	0x0000000c
        /*046c*/ 	.word	0x00007000
        /*0470*/ 	.short	0x010a
        /*0472*/ 	.byte	0x3f
	.zero		1


	//   ....[54]....
        /*0474*/ 	.word	0x00007e20
        /*0478*/ 	.word	0x0000000d
        /*047c*/ 	.word	0x00007000
        /*0480*/ 	.short	0x010a
        /*0482*/ 	.byte	0x3f
	.zero		1


	//   ....[55]....
        /*0484*/ 	.word	0x00007e80
        /*0488*/ 	.word	0x0000000a
        /*048c*/ 	.word	0x00007000
        /*0490*/ 	.short	0x010a
        /*0492*/ 	.byte	0x3f
	.zero		1


	//   ....[56]....
        /*0494*/ 	.word	0x00007ee0
        /*0498*/ 	.word	0x00000003
        /*049c*/ 	.word	0x00000008
        /*04a0*/ 	.short	0x010a
        /*04a2*/ 	.byte	0x3f
	.zero		1


	//   ....[57]....
        /*04a4*/ 	.word	0x00007f30
        /*04a8*/ 	.word	0x00000004
        /*04ac*/ 	.word	0x00007060
        /*04b0*/ 	.short	0x010a
        /*04b2*/ 	.byte	0x3f
	.zero		1


	//   ....[58]....
        /*04b4*/ 	.word	0x00007f80
        /*04b8*/ 	.word	0x00000002
        /*04bc*/ 	.word	0x00007028
        /*04c0*/ 	.short	0x010a
        /*04c2*/ 	.byte	0x3f
	.zero		1


	//   ....[59]....
        /*04c4*/ 	.word	0x00007fd0
        /*04c8*/ 	.word	0x00000004
        /*04cc*/ 	.word	0x00007060
        /*04d0*/ 	.short	0x010a
        /*04d2*/ 	.byte	0x3f
	.zero		1


	//   ....[60]....
        /*04d4*/ 	.word	0x00008020
        /*04d8*/ 	.word	0x00000003
        /*04dc*/ 	.word	0x00007028
        /*04e0*/ 	.short	0x010a
        /*04e2*/ 	.byte	0x3f
	.zero		1


	//   ....[61]....
        /*04e4*/ 	.word	0x00008070
        /*04e8*/ 	.word	0x00000007
        /*04ec*/ 	.word	0x00007028
        /*04f0*/ 	.short	0x010a
        /*04f2*/ 	.byte	0x3f
	.zero		1


	//   ....[62]....
        /*04f4*/ 	.word	0x000080c0
        /*04f8*/ 	.word	0x00000004
        /*04fc*/ 	.word	0x00007028
        /*0500*/ 	.short	0x010a
        /*0502*/ 	.byte	0x3f
	.zero		1


	//----- nvinfo : EIATTR_NUM_MBARRIERS
	.align		4
.L_37:
        /*0504*/ 	.byte	0x03, 0x38
        /*0506*/ 	.short	0x0018


	//----- nvinfo : EIATTR_EXIT_INSTR_OFFSETS
	.align		4
        /*0508*/ 	.byte	0x04, 0x1c
        /*050a*/ 	.short	(.L_39 - .L_38)


	//   ....[0]....
.L_38:
        /*050c*/ 	.word	0x00000990


	//   ....[1]....
        /*0510*/ 	.word	0x00006b40


	//   ....[2]....
        /*0514*/ 	.word	0x00006b80


	//   ....[3]....
        /*0518*/ 	.word	0x00007610


	//   ....[4]....
        /*051c*/ 	.word	0x00007bc0


	//----- nvinfo : EIATTR_MAX_THREADS
	.align		4
.L_39:
        /*0520*/ 	.byte	0x04, 0x05
        /*0522*/ 	.short	(.L_41 - .L_40)
.L_40:
        /*0524*/ 	.word	0x00000180
        /*0528*/ 	.word	0x00000001
        /*052c*/ 	.word	0x00000001


	//----- nvinfo : EIATTR_CRS_STACK_SIZE
	.align		4
.L_41:
        /*0530*/ 	.byte	0x04, 0x1e
        /*0532*/ 	.short	(.L_43 - .L_42)
.L_42:
        /*0534*/ 	.word	0x00000000


	//----- nvinfo : EIATTR_CBANK_PARAM_SIZE
	.align		4
.L_43:
        /*0538*/ 	.byte	0x03, 0x19
        /*053a*/ 	.short	0x0870


	//----- nvinfo : EIATTR_PARAM_CBANK
	.align		4
        /*053c*/ 	.byte	0x04, 0x0a
        /*053e*/ 	.short	(.L_45 - .L_44)
	.align		4
.L_44:
        /*0540*/ 	.word	index@(.nv.constant0._ZN7cutlass13device_kernelINS_4fmha6kernel28FmhaKernelTmaWarpSpecializedINS1_10collective30FmhaMainloopTmaWarpSpecializedINS_10bfloat16_tEffN4cute5tupleIJNS7_1CILi128EEENS9_ILi64EEENS9_ILi32EEEEEENS8_IJiNS9_ILi1EEENS8_IJiiEEEEEESG_SG_NS4_12CausalFusionEJEEENS4_15FmhaFwdEpilogueIS6_fNS8_IJSB_SC_SB_EEEEENS2_23IndividualTileSchedulerEJEEEEEvNT_6ParamsE)
        /*0544*/ 	.short	0x0210
        /*0546*/ 	.short	0x0870


	//----- nvinfo : EIATTR_SW_WAR
	.align		4
.L_45:
        /*0548*/ 	.byte	0x04, 0x36
        /*054a*/ 	.short	(.L_47 - .L_46)
.L_46:
        /*054c*/ 	.word	0x00000008
.L_47:


//--------------------- .nv.callgraph             --------------------------
	.section	.nv.callgraph,"",@"SHT_CUDA_CALLGRAPH"
	.align	4
	.sectionentsize	8
	.align		4
        /*0000*/ 	.word	0x00000000
	.align		4
        /*0004*/ 	.word	0xffffffff
	.align		4
        /*0008*/ 	.word	index@(_ZN7cutlass13device_kernelINS_4fmha6kernel28FmhaKernelTmaWarpSpecializedINS1_10collective30FmhaMainloopTmaWarpSpecializedINS_10bfloat16_tEffN4cute5tupleIJNS7_1CILi128EEENS9_ILi64EEENS9_ILi32EEEEEENS8_IJiNS9_ILi1EEENS8_IJiiEEEEEESG_SG_NS4_12CausalFusionEJEEENS4_15FmhaFwdEpilogueIS6_fNS8_IJSB_SC_SB_EEEEENS2_23IndividualTileSchedulerEJEEEEEvNT_6ParamsE)
	.align		4
        /*000c*/ 	.word	index@(__assertfail)
	.align		4
        /*0010*/ 	.word	0x00000000
	.align		4
        /*0014*/ 	.word	0xfffffffe
	.align		4
        /*0018*/ 	.word	0x00000000
	.align		4
        /*001c*/ 	.word	0xfffffffd
	.align		4
        /*0020*/ 	.word	0x00000000
	.align		4
        /*0024*/ 	.word	0xfffffffc


//--------------------- .nv.constant4             --------------------------
	.section	.nv.constant4,"a",@progbits
	.align	8
	.align		8
.nv.constant4:
        /*0000*/ 	.dword	__assertfail
	.align		8
        /*0008*/ 	.dword	__unnamed_1
	.align		8
        /*0010*/ 	.dword	_ZN39_INTERNAL_d40ce411_4_k_cu_8c83bbb3_29274cuda3std3__45__cpo5beginE
	.align		8
        /*0018*/ 	.dword	_ZN39_INTERNAL_d40ce411_4_k_cu_8c83bbb3_29274cuda3std3__45__cpo3endE
	.align		8
        /*0020*/ 	.dword	_ZN39_INTERNAL_d40ce411_4_k_cu_8c83bbb3_29274cuda3std3__45__cpo6cbeginE
	.align		8
        /*0028*/ 	.dword	_ZN39_INTERNAL_d40ce411_4_k_cu_8c83bbb3_29274cuda3std3__45__cpo4cendE
	.align		8
        /*0030*/ 	.dword	_ZN39_INTERNAL_d40ce411_4_k_cu_8c83bbb3_29274cuda3std3__441_GLOBAL__N__d40ce411_4_k_cu_8c83bbb3_29276ignoreE
	.align		8
        /*0038*/ 	.dword	_ZN39_INTERNAL_d40ce411_4_k_cu_8c83bbb3_29274cuda3std3__419piecewise_constructE
	.align		8
        /*0040*/ 	.dword	_ZN39_INTERNAL_d40ce411_4_k_cu_8c83bbb3_29274cuda3std3__48in_placeE
	.align		8
        /*0048*/ 	.dword	_ZN39_INTERNAL_d40ce411_4_k_cu_8c83bbb3_29274cuda3std6ranges3__45__cpo4swapE
	.align		8
        /*0050*/ 	.dword	_ZN39_INTERNAL_d40ce411_4_k_cu_8c83bbb3_29274cuda3std6ranges3__45__cpo9iter_moveE
	.align		8
        /*0058*/ 	.dword	_ZN39_INTERNAL_d40ce411_4_k_cu_8c83bbb3_29274cute7productE
	.align		8
        /*0060*/ 	.dword	_ZN39_INTERNAL_d40ce411_4_k_cu_8c83bbb3_29274cute1_E
	.align		8
        /*0068*/ 	.dword	$str$24
	.align		8
        /*0070*/ 	.dword	$str$25


//--------------------- .text._ZN7cutlass13device_kernelINS_4fmha6kernel28FmhaKernelTmaWarpSpecializedINS1_10collective30FmhaMainloopTmaWarpSpecializedINS_10bfloat16_tEffN4cute5tupleIJNS7_1CILi128EEENS9_ILi64EEENS9_ILi32EEEEEENS8_IJiNS9_ILi1EEENS8_IJiiEEEEEESG_SG_NS4_12CausalFusionEJEEENS4_15FmhaFwdEpilogueIS6_fNS8_IJSB_SC_SB_EEEEENS2_23IndividualTileSchedulerEJEEEEEvNT_6ParamsE --------------------------
	.section	.text._ZN7cutlass13device_kernelINS_4fmha6kernel28FmhaKernelTmaWarpSpecializedINS1_10collective30FmhaMainloopTmaWarpSpecializedINS_10bfloat16_tEffN4cute5tupleIJNS7_1CILi128EEENS9_ILi64EEENS9_ILi32EEEEEENS8_IJiNS9_ILi1EEENS8_IJiiEEEEEESG_SG_NS4_12CausalFusionEJEEENS4_15FmhaFwdEpilogueIS6_fNS8_IJSB_SC_SB_EEEEENS2_23IndividualTileSchedulerEJEEEEEvNT_6ParamsE,"ax",@progbits
	.align	128
.text._ZN7cutlass13device_kernelINS_4fmha6kernel28FmhaKernelTmaWarpSpecializedINS1_10collective30FmhaMainloopTmaWarpSpecializedINS_10bfloat16_tEffN4cute5tupleIJNS7_1CILi128EEENS9_ILi64EEENS9_ILi32EEEEEENS8_IJiNS9_ILi1EEENS8_IJiiEEEEEESG_SG_NS4_12CausalFusionEJEEENS4_15FmhaFwdEpilogueIS6_fNS8_IJSB_SC_SB_EEEEENS2_23IndividualTileSchedulerEJEEEEEvNT_6ParamsE:
        .type           _ZN7cutlass13device_kernelINS_4fmha6kernel28FmhaKernelTmaWarpSpecializedINS1_10collective30FmhaMainloopTmaWarpSpecializedINS_10bfloat16_tEffN4cute5tupleIJNS7_1CILi128EEENS9_ILi64EEENS9_ILi32EEEEEENS8_IJiNS9_ILi1EEENS8_IJiiEEEEEESG_SG_NS4_12CausalFusionEJEEENS4_15FmhaFwdEpilogueIS6_fNS8_IJSB_SC_SB_EEEEENS2_23IndividualTileSchedulerEJEEEEEvNT_6ParamsE,@function
        .size           _ZN7cutlass13device_kernelINS_4fmha6kernel28FmhaKernelTmaWarpSpecializedINS1_10collective30FmhaMainloopTmaWarpSpecializedINS_10bfloat16_tEffN4cute5tupleIJNS7_1CILi128EEENS9_ILi64EEENS9_ILi32EEEEEENS8_IJiNS9_ILi1EEENS8_IJiiEEEEEESG_SG_NS4_12CausalFusionEJEEENS4_15FmhaFwdEpilogueIS6_fNS8_IJSB_SC_SB_EEEEENS2_23IndividualTileSchedulerEJEEEEEvNT_6ParamsE,(.L_x_117 - _ZN7cutlass13device_kernelINS_4fmha6kernel28FmhaKernelTmaWarpSpecializedINS1_10collective30FmhaMainloopTmaWarpSpecializedINS_10bfloat16_tEffN4cute5tupleIJNS7_1CILi128EEENS9_ILi64EEENS9_ILi32EEEEEENS8_IJiNS9_ILi1EEENS8_IJiiEEEEEESG_SG_NS4_12CausalFusionEJEEENS4_15FmhaFwdEpilogueIS6_fNS8_IJSB_SC_SB_EEEEENS2_23IndividualTileSchedulerEJEEEEEvNT_6ParamsE)
        .other          _ZN7cutlass13device_kernelINS_4fmha6kernel28FmhaKernelTmaWarpSpecializedINS1_10collective30FmhaMainloopTmaWarpSpecializedINS_10bfloat16_tEffN4cute5tupleIJNS7_1CILi128EEENS9_ILi64EEENS9_ILi32EEEEEENS8_IJiNS9_ILi1EEENS8_IJiiEEEEEESG_SG_NS4_12CausalFusionEJEEENS4_15FmhaFwdEpilogueIS6_fNS8_IJSB_SC_SB_EEEEENS2_23IndividualTileSchedulerEJEEEEEvNT_6ParamsE,@"STO_CUDA_ENTRY STV_DEFAULT"
_ZN7cutlass13device_kernelINS_4fmha6kernel28FmhaKernelTmaWarpSpecializedINS1_10collective30FmhaMainloopTmaWarpSpecializedINS_10bfloat16_tEffN4cute5tupleIJNS7_1CILi128EEENS9_ILi64EEENS9_ILi32EEEEEENS8_IJiNS9_ILi1EEENS8_IJiiEEEEEESG_SG_NS4_12CausalFusionEJEEENS4_15FmhaFwdEpilogueIS6_fNS8_IJSB_SC_SB_EEEEENS2_23IndividualTileSchedulerEJEEEEEvNT_6ParamsE:
[----:B------:R-:W1:Y:S01]  /*0000*/  LDC R1, c[0x0][0x28] ;  /* 0x00000a00ff017b82 */ /* 0x000e620000000800 */
[----:B------:R-:W2:Y:S01]  /*0010*/  S2R R0, SR_TID.X ;  /* 0x0000000000007919 */ /* 0x000ea20000002100 */
[----:B------:R-:W-:Y:S01]  /*0020*/  ELECT P1, URZ, PT ;  /* 0x00000000003f782f */ /* 0x000fe20003820000 */
[----:B------:R-:W-:Y:S01]  /*0030*/  BSSY B0, `(.L_x_0) ;  /* 0x0000017000007945 */ /* 0x000fe20003800000 */
[----:B--2---:R-:W-:-:S05]  /*0040*/  SHF.R.U32.HI R2, RZ, 0x5, R0 ;  /* 0x00000005ff027819 */ /* 0x004fca0000011600 */
[----:B------:R-:W2:Y:S02]  /*0050*/  SHFL.IDX PT, R3, R2, RZ, 0x1f ;  /* 0x00001fff02037589 */ /* 0x000ea400000e0000 */
[----:B--2---:R-:W-:Y:S02]  /*0060*/  R2UR UR4, R3 ;  /* 0x00000000030472ca */ /* 0x004fe400000e0000 */
[----:B------:R-:W-:-:S06]  /*0070*/  SHF.R.U32.HI R3, RZ, 0x7, R0 ;  /* 0x00000007ff037819 */ /* 0x000fcc0000011600 */
[----:B------:R-:W2:Y:S05]  /*0080*/  SHFL.IDX PT, R3, R3, RZ, 0x1f ;  /* 0x00001fff03037589 */ /* 0x000eaa00000e0000 */
[----:B------:R-:W-:Y:S02]  /*0090*/  USHF.R.S32.HI UR5, URZ, 0x1f, UR4 ;  /* 0x0000001f3f057899 */ /* 0x000fe40008011404 */
[----:B------:R-:W-:Y:S02]  /*00a0*/  ISETP.NE.OR P0, PT, RZ, UR4, !P1 ;  /* 0x00000004ff007c0c */ /* 0x000fe4000cf05670 */
[----:B------:R-:W-:-:S04]  /*00b0*/  ULEA.HI UR5, UR5, UR4, URZ, 0x2 ;  /* 0x0000000405057291 */ /* 0x000fc8000f8f103f */
[----:B------:R-:W-:-:S04]  /*00c0*/  ULOP3.LUT UR5, UR5, 0xfffffffc, URZ, 0xc0, !UPT ;  /* 0xfffffffc05057892 */ /* 0x000fc8000f8ec03f */
[----:B------:R-:W-:-:S03]  /*00d0*/  UIADD3 UR10, UR4, -UR5, URZ ;  /* 0x80000005040a7290 */ /* 0x000fc6000fffe03f */
[----:B-1----:R-:W-:Y:S09]  /*00e0*/  @P0 BRA `(.L_x_1) ;  /* 0x00000000002c0947 */ /* 0x002ff20003800000 */
[----:B------:R-:W-:Y:S02]  /*00f0*/  ULDC.64 UR4, c[0x0][0x198] ;  /* 0x0000660000047ab9 */ /* 0x000fe40000000a00 */
[----:B------:R-:W-:Y:S02]  /*0100*/  UIADD3 UR6, UP0, UR4, 0xf0, URZ ;  /* 0x000000f004067890 */ /* 0x000fe4000ff1e03f */
[----:B------:R-:W-:Y:S02]  /*0110*/  UIADD3 UR8, UP1, UR4, 0x1f0, URZ ;  /* 0x000001f004087890 */ /* 0x000fe4000ff3e03f */
[----:B------:R-:W-:Y:S02]  /*0120*/  UIADD3 UR4, UP2, UR4, 0x2f0, URZ ;  /* 0x000002f004047890 */ /* 0x000fe4000ff5e03f */
[----:B------:R-:W-:Y:S02]  /*0130*/  UIADD3.X UR7, URZ, UR5, URZ, UP0, !UPT ;  /* 0x000000053f077290 */ /* 0x000fe400087fe43f */
[----:B------:R-:W-:-:S02]  /*0140*/  UIADD3.X UR9, URZ, UR5, URZ, UP1, !UPT ;  /* 0x000000053f097290 */ /* 0x000fc40008ffe43f */
[----:B------:R-:W-:-:S05]  /*0150*/  UIADD3.X UR5, URZ, UR5, URZ, UP2, !UPT ;  /* 0x000000053f057290 */ /* 0x000fca00097fe43f */
[----:B------:R1:W-:Y:S02]  /*0160*/  UTMACCTL.PF [UR6] ;  /* 0x00000000060079b9 */ /* 0x0003e40008040000 */
[----:B------:R1:W-:Y:S02]  /*0170*/  UTMACCTL.PF [UR8] ;  /* 0x00000000080079b9 */ /* 0x0003e40008040000 */
[----:B------:R1:W-:Y:S02]  /*0180*/  UTMACCTL.PF [UR4] ;  /* 0x00000000040079b9 */ /* 0x0003e40008040000 */
[----:B-1----:R-:W-:Y:S01]  /*0190*/  NOP ;  /* 0x0000000000007918 */ /* 0x002fe20000000000 */
.L_x_1:
[----:B------:R-:W-:Y:S05]  /*01a0*/  BSYNC B0 ;  /* 0x0000000000007941 */ /* 0x000fea0003800000 */
.L_x_0:
[----:B------:R-:W1:Y:S01]  /*01b0*/  SHFL.IDX PT, R4, R2, RZ, 0x1f ;  /* 0x00001fff02047589 */ /* 0x000e6200000e0000 */
[----:B--2---:R-:W-:Y:S01]  /*01c0*/  R2UR UR36, R3 ;  /* 0x00000000032472ca */ /* 0x004fe200000e0000 */
[----:B------:R-:W-:-:S12]  /*01d0*/  UISETP.NE.AND UP0, UPT, UR10, 0x1, UPT ;  /* 0x000000010a00788c */ /* 0x000fd8000bf05270 */
[----:B------:R-:W-:Y:S02]  /*01e0*/  UIADD3 UR7, UR36, -0x1, URZ ;  /* 0xffffffff24077890 */ /* 0x000fe4000fffe03f */
[----:B------:R-:W-:Y:S02]  /*01f0*/  UISETP.EQ.AND UP2, UPT, UR36, URZ, !UP0 ;  /* 0x0000003f2400728c */ /* 0x000fe4000c742270 */
[----:B------:R-:W-:Y:S02]  /*0200*/  UISETP.GE.U32.AND UP1, UPT, UR7, 0x4, UPT ;  /* 0x000000040700788c */ /* 0x000fe4000bf26070 */
[----:B------:R-:W-:Y:S01]  /*0210*/  USEL UR6, URZ, 0x1, !UP2 ;  /* 0x000000013f067887 */ /* 0x000fe2000d000000 */
[----:B-1----:R-:W-:-:S03]  /*0220*/  ISETP.NE.AND P0, PT, R4, RZ, PT ;  /* 0x000000ff0400720c */ /* 0x002fc60003f05270 */
[----:B------:R-:W-:-:S10]  /*0230*/  USEL UR6, UR6, 0x2, UP1 ;  /* 0x0000000206067887 */ /* 0x000fd40008800000 */
[----:B------:R-:W-:Y:S05]  /*0240*/  @P0 BRA `(.L_x_2) ;  /* 0x0000000000480947 */ /* 0x000fea0003800000 */
[----:B------:R-:W1:Y:S01]  /*0250*/  S2UR UR11, SR_CgaCtaId ;  /* 0x00000000000b79c3 */ /* 0x000e620000008800 */
[----:B------:R-:W-:Y:S01]  /*0260*/  UMOV UR4, 0x400 ;  /* 0x0000040000047882 */ /* 0x000fe20000000000 */
[----:B------:R-:W-:Y:S01]  /*0270*/  UMOV UR5, 0x1 ;  /* 0x0000000100057882 */ /* 0x000fe20000000000 */
[----:B------:R-:W-:Y:S01]  /*0280*/  UMOV UR8, 0x80 ;  /* 0x0000008000087882 */ /* 0x000fe20000000000 */
[----:B------:R-:W-:Y:S01]  /*0290*/  ELECT P0, URZ, PT ;  /* 0x00000000003f782f */ /* 0x000fe20003800000 */
[----:B------:R-:W-:-:S04]  /*02a0*/  UIADD3 UR8, -UR8, 0x100000, URZ ;  /* 0x0010000008087890 */ /* 0x000fc8000fffe13f */
[----:B------:R-:W-:Y:S02]  /*02b0*/  USHF.L.U32 UR9, UR8, 0xb, URZ ;  /* 0x0000000b08097899 */ /* 0x000fe4000800063f */
[----:B------:R-:W-:Y:S02]  /*02c0*/  USHF.L.U32 UR8, UR8, 0x1, URZ ;  /* 0x0000000108087899 */ /* 0x000fe4000800063f */
[----:B-1----:R-:W-:Y:S02]  /*02d0*/  ULEA UR11, UR11, UR4, 0x18 ;  /* 0x000000040b0b7291 */ /* 0x002fe4000f8ec03f */
[----:B------:R-:W-:-:S04]  /*02e0*/  UIADD3 UR4, -UR5, 0x100000, URZ ;  /* 0x0010000005047890 */ /* 0x000fc8000fffe13f */
[----:B------:R-:W-:Y:S02]  /*02f0*/  USHF.L.U32 UR5, UR4, 0xb, URZ ;  /* 0x0000000b04057899 */ /* 0x000fe4000800063f */
[----:B------:R-:W-:Y:S01]  /*0300*/  USHF.L.U32 UR4, UR4, 0x1, URZ ;  /* 0x0000000104047899 */ /* 0x000fe2000800063f */
[----:B------:R-:W1:Y:S11]  /*0310*/  FENCE.VIEW.ASYNC.S ;  /* 0x00000000000073c6 */ /* 0x000e760000000000 */
[----:B-1----:R1:W2:Y:S01]  /*0320*/  SYNCS.EXCH.64 URZ, [UR11+0x7050], UR4 ;  /* 0x007050040b3f75b2 */ /* 0x0022a20008000100 */
[----:B------:R1:W3:Y:S01]  /*0330*/  SYNCS.EXCH.64 URZ, [UR11+0x7060], UR8 ;  /* 0x007060080b3f75b2 */ /* 0x0002e20008000100 */
[----:B------:R1:W4:Y:S01]  /*0340*/  SYNCS.EXCH.64 URZ, [UR11+0x7058], UR4 ;  /* 0x007058040b3f75b2 */ /* 0x0003220008000100 */
[----:B------:R1:W1:Y:S01]  /*0350*/  SYNCS.EXCH.64 URZ, [UR11+0x7068], UR8 ;  /* 0x007068080b3f75b2 */ /* 0x0002620008000100 */
[----:B------:R-:W-:Y:S01]  /*0360*/  NOP ;  /* 0x0000000000007918 */ /* 0x000fe20000000000 */
.L_x_2:
[----:B------:R-:W5:Y:S01]  /*0370*/  SHFL.IDX PT, R3, R2, RZ, 0x1f ;  /* 0x00001fff02037589 */ /* 0x000f6200000e0000 */
[----:B------:R-:W-:Y:S01]  /*0380*/  NOP ;  /* 0x0000000000007918 */ /* 0x000fe20000000000 */
[----:B-----5:R-:W-:-:S13]  /*0390*/  ISETP.NE.AND P0, PT, R3, RZ, PT ;  /* 0x000000ff0300720c */ /* 0x020fda0003f05270 */
[----:B------:R-:W-:Y:S05]  /*03a0*/  @P0 BRA `(.L_x_3) ;  /* 0x0000000000600947 */ /* 0x000fea0003800000 */
[----:B-1----:R-:W1:Y:S01]  /*03b0*/  S2UR UR5, SR_CgaCtaId ;  /* 0x00000000000579c3 */ /* 0x002e620000008800 */
[----:B------:R-:W-:Y:S01]  /*03c0*/  UMOV UR4, 0x400 ;  /* 0x0000040000047882 */ /* 0x000fe20000000000 */
[----:B------:R-:W-:Y:S01]  /*03d0*/  UMOV UR8, 0x1 ;  /* 0x0000000100087882 */ /* 0x000fe20000000000 */
[----:B------:R-:W-:Y:S01]  /*03e0*/  UMOV UR12, 0x100 ;  /* 0x00000100000c7882 */ /* 0x000fe20000000000 */
[----:B------:R-:W-:-:S04]  /*03f0*/  UIADD3 UR8, -UR8, 0x100000, URZ ;  /* 0x0010000008087890 */ /* 0x000fc8000fffe13f */
[----:B------:R-:W-:Y:S02]  /*0400*/  USHF.L.U32 UR9, UR8, 0xb, URZ ;  /* 0x0000000b08097899 */ /* 0x000fe4000800063f */
[----:B------:R-:W-:Y:S01]  /*0410*/  USHF.L.U32 UR8, UR8, 0x1, URZ ;  /* 0x0000000108087899 */ /* 0x000fe2000800063f */
[----:B------:R-:W-:Y:S01]  /*0420*/  ELECT P0, URZ, PT ;  /* 0x00000000003f782f */ /* 0x000fe20003800000 */
[----:B-1----:R-:W-:Y:S02]  /*0430*/  ULEA UR11, UR5, UR4, 0x18 ;  /* 0x00000004050b7291 */ /* 0x002fe4000f8ec03f */
[----:B------:R-:W-:-:S04]  /*0440*/  UIADD3 UR4, -UR12, 0x100000, URZ ;  /* 0x001000000c047890 */ /* 0x000fc8000fffe13f */
[----:B------:R-:W-:Y:S02]  /*0450*/  USHF.L.U32 UR5, UR4, 0xb, URZ ;  /* 0x0000000b04057899 */ /* 0x000fe4000800063f */
[----:B------:R-:W-:Y:S01]  /*0460*/  USHF.L.U32 UR4, UR4, 0x1, URZ ;  /* 0x0000000104047899 */ /* 0x000fe2000800063f */
[----:B------:R-:W1:Y:S03]  /*0470*/  FENCE.VIEW.ASYNC.S ;  /* 0x00000000000073c6 */ /* 0x000e660000000000 */
[----:B-1----:R1:W1:Y:S08]  /*0480*/  SYNCS.EXCH.64 URZ, [UR11+0x7000], UR8 ;  /* 0x007000080b3f75b2 */ /* 0x0022700008000100 */
[----:B------:R1:W1:Y:S01]  /*0490*/  SYNCS.EXCH.64 URZ, [UR11+0x7028], UR4 ;  /* 0x007028040b3f75b2 */ /* 0x0002620008000100 */
        /* <DEDUP_REMOVED lines=8> */
[----:B------:R-:W-:Y:S01]  /*0520*/  NOP ;  /* 0x0000000000007918 */ /* 0x000fe20000000000 */
.L_x_3:
        /* <DEDUP_REMOVED lines=21> */
[----:B------:R-:W-:Y:S01]  /*0680*/  NOP ;  /* 0x0000000000007918 */ /* 0x000fe20000000000 */
.L_x_4:
[----:B------:R-:W5:Y:S01]  /*0690*/  SHFL.IDX PT, R3, R2, RZ, 0x1f ;  /* 0x00001fff02037589 */ /* 0x000f6200000e0000 */
[----:B------:R-:W-:Y:S01]  /*06a0*/  ELECT P0, URZ, PT ;  /* 0x00000000003f782f */ /* 0x000fe20003800000 */
[----:B------:R-:W-:Y:S01]  /*06b0*/  NOP ;  /* 0x0000000000007918 */ /* 0x000fe20000000000 */
[----:B-1----:R-:W-:Y:S02]  /*06c0*/  UMOV UR4, 0x80 ;  /* 0x0000008000047882 */ /* 0x002fe40000000000 */
[C---:B-----5:R-:W-:Y:S02]  /*06d0*/  ISETP.NE.OR P0, PT, R3.reuse, RZ, !P0 ;  /* 0x000000ff0300720c */ /* 0x060fe40004705670 */
[----:B------:R-:W-:-:S11]  /*06e0*/  ISETP.NE.AND P2, PT, R3, RZ, PT ;  /* 0x000000ff0300720c */ /* 0x000fd60003f45270 */
[----:B------:R-:W-:Y:S01]  /*06f0*/  VOTEU.ALL UP2, P0 ;  /* 0x00000000003f7886 */ /* 0x000fe20000040000 */
[----:B------:R-:W-:Y:S01]  /*0700*/  VOTEU.ALL UP3, P0 ;  /* 0x00000000003f7886 */ /* 0x000fe20000060000 */
[----:B------:R-:W-:Y:S01]  /*0710*/  VOTEU.ALL UP4, P0 ;  /* 0x00000000003f7886 */ /* 0x000fe20000080000 */
[----:B------:R-:W-:Y:S02]  /*0720*/  VOTEU.ALL UP5, P0 ;  /* 0x00000000003f7886 */ /* 0x000fe400000a0000 */
[----:B------:R-:W1:Y:S01]  /*0730*/  @!UP2 S2UR UR9, SR_CgaCtaId ;  /* 0x000000000009a9c3 */ /* 0x000e620000008800 */
[----:B------:R-:W-:Y:S01]  /*0740*/  @!UP2 UMOV UR8, 0x400 ;  /* 0x000004000008a882 */ /* 0x000fe20000000000 */
[----:B------:R-:W-:-:S04]  /*0750*/  @!UP2 UIADD3 UR4, -UR4, 0x100000, URZ ;  /* 0x001000000404a890 */ /* 0x000fc8000fffe13f */
[----:B------:R-:W-:Y:S02]  /*0760*/  @!UP2 USHF.L.U32 UR5, UR4, 0xb, URZ ;  /* 0x0000000b0405a899 */ /* 0x000fe4000800063f */
[----:B------:R-:W-:Y:S02]  /*0770*/  @!UP2 USHF.L.U32 UR4, UR4, 0x1, URZ ;  /* 0x000000010404a899 */ /* 0x000fe4000800063f */
[----:B-1----:R-:W-:Y:S01]  /*0780*/  @!UP2 ULEA UR8, UR9, UR8, 0x18 ;  /* 0x000000080908a291 */ /* 0x002fe2000f8ec03f */
[----:B------:R-:W-:Y:S01]  /*0790*/  VOTEU.ALL UP2, P0 ;  /* 0x00000000003f7886 */ /* 0x000fe20000040000 */
[----:B------:R-:W1:Y:S10]  /*07a0*/  FENCE.VIEW.ASYNC.S ;  /* 0x00000000000073c6 */ /* 0x000e740000000000 */
[----:B-1----:R1:W1:Y:S01]  /*07b0*/  @!UP2 SYNCS.EXCH.64 URZ, [UR8+0x7090], UR4 ;  /* 0x00709004083fa5b2 */ /* 0x0022620008000100 */
[----:B------:R1:W1:Y:S01]  /*07c0*/  @!UP3 SYNCS.EXCH.64 URZ, [UR8+0x7098], UR4 ;  /* 0x00709804083fb5b2 */ /* 0x0002620008000100 */
[----:B------:R1:W1:Y:S01]  /*07d0*/  @!UP4 SYNCS.EXCH.64 URZ, [UR8+0x70a0], UR4 ;  /* 0x0070a004083fc5b2 */ /* 0x0002620008000100 */
[----:B------:R1:W1:Y:S01]  /*07e0*/  @!UP5 SYNCS.EXCH.64 URZ, [UR8+0x70a8], UR4 ;  /* 0x0070a804083fd5b2 */ /* 0x0002620008000100 */
[----:B------:R-:W-:Y:S01]  /*07f0*/  NOP ;  /* 0x0000000000007918 */ /* 0x000fe20000000000 */
[----:B------:R-:W-:Y:S05]  /*0800*/  @P2 BRA `(.L_x_5) ;  /* 0x0000000000402947 */ /* 0x000fea0003800000 */
[----:B-1----:R-:W1:Y:S01]  /*0810*/  S2UR UR5, SR_CgaCtaId ;  /* 0x00000000000579c3 */ /* 0x002e620000008800 */
[----:B------:R-:W-:Y:S01]  /*0820*/  UMOV UR4, 0x400 ;  /* 0x0000040000047882 */ /* 0x000fe20000000000 */
[----:B------:R-:W-:Y:S01]  /*0830*/  UMOV UR8, 0x20 ;  /* 0x0000002000087882 */ /* 0x000fe20000000000 */
[----:B------:R-:W-:Y:S01]  /*0840*/  UMOV UR9, 0x80 ;  /* 0x0000008000097882 */ /* 0x000fe20000000000 */
[----:B------:R-:W-:Y:S01]  /*0850*/  ELECT P0, URZ, PT ;  /* 0x00000000003f782f */ /* 0x000fe20003800000 */
[----:B-1----:R-:W-:Y:S02]  /*0860*/  ULEA UR11, UR5, UR4, 0x18 ;  /* 0x00000004050b7291 */ /* 0x002fe4000f8ec03f */
[----:B------:R-:W-:-:S04]  /*0870*/  UIADD3 UR4, -UR8, 0x100000, URZ ;  /* 0x0010000008047890 */ /* 0x000fc8000fffe13f */
[----:B------:R-:W-:Y:S02]  /*0880*/  USHF.L.U32 UR5, UR4, 0xb, URZ ;  /* 0x0000000b04057899 */ /* 0x000fe4000800063f */
[----:B------:R-:W-:Y:S02]  /*0890*/  USHF.L.U32 UR4, UR4, 0x1, URZ ;  /* 0x0000000104047899 */ /* 0x000fe4000800063f */
[----:B------:R-:W-:-:S04]  /*08a0*/  UIADD3 UR8, -UR9, 0x100000, URZ ;  /* 0x0010000009087890 */ /* 0x000fc8000fffe13f */
[----:B------:R-:W-:Y:S02]  /*08b0*/  USHF.L.U32 UR9, UR8, 0xb, URZ ;  /* 0x0000000b08097899 */ /* 0x000fe4000800063f */
[----:B------:R-:W-:Y:S01]  /*08c0*/  USHF.L.U32 UR8, UR8, 0x1, URZ ;  /* 0x0000000108087899 */ /* 0x000fe2000800063f */
[----:B------:R-:W1:Y:S03]  /*08d0*/  FENCE.VIEW.ASYNC.S ;  /* 0x00000000000073c6 */ /* 0x000e660000000000 */
[----:B-1----:R1:W1:Y:S08]  /*08e0*/  SYNCS.EXCH.64 URZ, [UR11+0x70c0], UR4 ;  /* 0x0070c0040b3f75b2 */ /* 0x0022700008000100 */
[----:B------:R1:W1:Y:S01]  /*08f0*/  SYNCS.EXCH.64 URZ, [UR11+0x70c8], UR8 ;  /* 0x0070c8080b3f75b2 */ /* 0x0002620008000100 */
[----:B------:R-:W-:Y:S01]  /*0900*/  NOP ;  /* 0x0000000000007918 */ /* 0x000fe20000000000 */
.L_x_5:
[----:B------:R-:W-:Y:S01]  /*0910*/  ISETP.NE.AND P0, PT, RZ, UR36, PT ;  /* 0x00000024ff007c0c */ /* 0x000fe2000bf05270 */
[----:B------:R-:W-:Y:S01]  /*0920*/  IMAD.U32 R2, RZ, RZ, UR10 ;  /* 0x0000000aff027e24 */ /* 0x000fe2000f8e00ff */
[----:B------:R-:W-:Y:S01]  /*0930*/  NOP ;  /* 0x0000000000007918 */ /* 0x000fe20000000000 */
[----:B-1234-:R-:W-:Y:S03]  /*0940*/  BAR.SYNC.DEFER_BLOCKING 0x0 ;  /* 0x0000000000007b1d */ /* 0x01efe60000010000 */
[----:B------:R-:W-:-:S07]  /*0950*/  ISETP.EQ.AND P2, PT, R2, 0x1, P1 ;  /* 0x000000010200780c */ /* 0x000fce0000f42270 */
[----:B------:R-:W-:Y:S06]  /*0960*/  @!P0 BRA `(.L_x_6) ;  /* 0x0000006000788947 */ /* 0x000fec0003800000 */
[----:B------:R-:W-:-:S06]  /*0970*/  UISETP.GT.U32.AND UP2, UPT, UR7, 0x3, UPT ;  /* 0x000000030700788c */ /* 0x000fcc000bf44070 */
[----:B------:R-:W-:-:S13]  /*0980*/  PLOP3.LUT P0, PT, PT, PT, UP2, 0x80, 0x0 ;  /* 0x000000000000781c */ /* 0x000fda0003f0f028 */
[----:B------:R-:W-:Y:S05]  /*0990*/  @P0 EXIT ;  /* 0x000000000000094d */ /* 0x000fea0003800000 */
.L_x_7:
[----:B------:R-:W-:-:S08]  /*09a0*/  NOP ;  /* 0x0000000000007918 */ /* 0x000fd00000000000 */
[----:B------:R-:W1:Y:S02]  /*09b0*/  USETMAXREG.TRY_ALLOC.CTAPOOL UP2, 0xf0 ;  /* 0x000000f0000079c8 */ /* 0x000e640008040600 */
[----:B-1----:R-:W-:-:S13]  /*09c0*/  PLOP3.LUT P0, PT, PT, PT, UP2, 0x80, 0x0 ;  /* 0x000000000000781c */ /* 0x002fda0003f0f028 */
[----:B------:R-:W-:Y:S05]  /*09d0*/  @!P0 BRA `(.L_x_7) ;  /* 0xfffffffc00f08947 */ /* 0x000fea000383ffff */
[----:B------:R-:W-:Y:S01]  /*09e0*/  UISETP.NE.AND UP2, UPT, UR36, 0x1, UPT ;  /* 0x000000012400788c */ /* 0x000fe2000bf45270 */
[----:B------:R-:W1:Y:S01]  /*09f0*/  S2UR UR8, SR_CTAID.X ;  /* 0x00000000000879c3 */ /* 0x000e620000002500 */
[----:B------:R-:W-:Y:S01]  /*0a00*/  UMOV UR4, URZ ;  /* 0x0000003f00047c82 */ /* 0x000fe20008000000 */
[----:B------:R-:W-:-:S03]  /*0a10*/  UMOV UR5, URZ ;  /* 0x0000003f00057c82 */ /* 0x000fc60008000000 */
[----:B------:R-:W-:-:S13]  /*0a20*/  PLOP3.LUT P0, PT, PT, PT, UP2, 0x80, 0x0 ;  /* 0x000000000000781c */ /* 0x000fda0003f0f028 */
[----:B------:R-:W-:Y:S05]  /*0a30*/  @!P0 BRA `(.L_x_8) ;  /* 0x00000000003c8947 */ /* 0x000fea0003800000 */
[----:B------:R-:W-:Y:S01]  /*0a40*/  UISETP.NE.AND UP2, UPT, UR36, 0x2, UPT ;  /* 0x000000022400788c */ /* 0x000fe2000bf45270 */
[----:B------:R-:W-:-:S05]  /*0a50*/  UMOV UR5, 0x1 ;  /* 0x0000000100057882 */ /* 0x000fca0000000000 */
[----:B------:R-:W-:-:S13]  /*0a60*/  PLOP3.LUT P1, PT, PT, PT, UP2, 0x80, 0x0 ;  /* 0x000000000000781c */ /* 0x000fda0003f2f028 */
[----:B------:R-:W-:Y:S05]  /*0a70*/  @!P1 BRA `(.L_x_8) ;  /* 0x00000000002c9947 */ /* 0x000fea0003800000 */
[----:B------:R-:W-:-:S06]  /*0a80*/  UISETP.NE.AND UP2, UPT, UR36, 0x3, UPT ;  /* 0x000000032400788c */ /* 0x000fcc000bf45270 */
[----:B------:R-:W-:-:S13]  /*0a90*/  PLOP3.LUT P1, PT, PT, PT, UP2, 0x80, 0x0 ;  /* 0x000000000000781c */ /* 0x000fda0003f2f028 */
[----:B------:R-:W-:Y:S05]  /*0aa0*/  @!P1 BRA `(.L_x_9) ;  /* 0x0000000000189947 */ /* 0x000fea0003800000 */
[----:B------:R-:W-:-:S11]  /*0ab0*/  UISETP.NE.AND UP2, UPT, UR36, 0x4, UPT ;  /* 0x000000042400788c */ /* 0x000fd6000bf45270 */
[----:B------:R-:W-:Y:S01]  /*0ac0*/  @!UP2 UMOV UR4, 0x1 ;  /* 0x000000010004a882 */ /* 0x000fe20000000000 */
[----:B------:R-:W-:Y:S01]  /*0ad0*/  @!UP2 UMOV UR5, 0x1 ;  /* 0x000000010005a882 */ /* 0x000fe20000000000 */
[----:B------:R-:W-:Y:S01]  /*0ae0*/  @UP2 UMOV UR4, URZ ;  /* 0x0000003f00042c82 */ /* 0x000fe20008000000 */
[----:B------:R-:W-:Y:S01]  /*0af0*/  @UP2 UMOV UR5, URZ ;  /* 0x0000003f00052c82 */ /* 0x000fe20008000000 */
[----:B------:R-:W-:Y:S05]  /*0b00*/  BRA `(.L_x_8) ;  /* 0x0000000000087947 */ /* 0x000fea0003800000 */
.L_x_9:
[----:B------:R-:W-:Y:S01]  /*0b10*/  UMOV UR4, 0x1 ;  /* 0x0000000100047882 */ /* 0x000fe20000000000 */
[----:B------:R-:W-:-:S05]  /*0b20*/  UMOV UR5, URZ ;  /* 0x0000003f00057c82 */ /* 0x000fca0008000000 */
.L_x_8:
[----:B------:R-:W-:Y:S05]  /*0b30*/  @!P0 BRA `(.L_x_10) ;  /* 0x0000000000408947 */ /* 0x000fea0003800000 */
[----:B------:R-:W-:-:S06]  /*0b40*/  UISETP.NE.AND UP2, UPT, UR36, 0x2, UPT ;  /* 0x000000022400788c */ /* 0x000fcc000bf45270 */
[----:B------:R-:W-:-:S13]  /*0b50*/  PLOP3.LUT P0, PT, PT, PT, UP2, 0x80, 0x0 ;  /* 0x000000000000781c */ /* 0x000fda0003f0f028 */
[----:B------:R-:W-:Y:S05]  /*0b60*/  @!P0 BRA `(.L_x_11) ;  /* 0x00000000002c8947 */ /* 0x000fea0003800000 */
[----:B------:R-:W-:-:S06]  /*0b70*/  UISETP.NE.AND UP2, UPT, UR36, 0x3, UPT ;  /* 0x000000032400788c */ /* 0x000fcc000bf45270 */
[----:B------:R-:W-:-:S13]  /*0b80*/  PLOP3.LUT P0, PT, PT, PT, UP2, 0x80, 0x0 ;  /* 0x000000000000781c */ /* 0x000fda0003f0f028 */
[----:B------:R-:W-:Y:S05]  /*0b90*/  @!P0 BRA `(.L_x_12) ;  /* 0x0000000000188947 */ /* 0x000fea0003800000 */
[----:B------:R-:W-:Y:S01]  /*0ba0*/  UISETP.NE.AND UP2, UPT, UR36, 0x4, UPT ;  /* 0x000000042400788c */ /* 0x000fe2000bf45270 */
[----:B-1----:R-:W-:-:S05]  /*0bb0*/  UMOV UR37, UR8 ;  /* 0x0000000800257c82 */ /* 0x002fca0008000000 */
[----:B------:R-:W-:-:S13]  /*0bc0*/  PLOP3.LUT P0, PT, PT, PT, UP2, 0x80, 0x0 ;  /* 0x000000000000781c */ /* 0x000fda0003f0f028 */
[----:B------:R-:W-:Y:S05]  /*0bd0*/  @P0 BRA `(.L_x_13) ;  /* 0x00000000001c0947 */ /* 0x000fea0003800000 */
[----:B------:R-:W-:Y:S01]  /*0be0*/  ULEA UR37, UR8, 0x3, 0x1 ;  /* 0x0000000308257891 */ /* 0x000fe2000f8e083f */
[----:B------:R-:W-:Y:S11]  /*0bf0*/  BRA `(.L_x_13) ;  /* 0x0000000000147947 */ /* 0x000ff60003800000 */
.L_x_12:
[----:B-1----:R-:W-:Y:S01]  /*0c00*/  ULEA UR37, UR8, 0x2, 0x1 ;  /* 0x0000000208257891 */ /* 0x002fe2000f8e083f */
[----:B------:R-:W-:Y:S11]  /*0c10*/  BRA `(.L_x_13) ;  /* 0x00000000000c7947 */ /* 0x000ff60003800000 */
.L_x_11:
[----:B-1----:R-:W-:Y:S01]  /*0c20*/  ULEA UR37, UR8, 0x1, 0x1 ;  /* 0x0000000108257891 */ /* 0x002fe2000f8e083f */
[----:B------:R-:W-:Y:S11]  /*0c30*/  BRA `(.L_x_13) ;  /* 0x0000000000047947 */ /* 0x000ff60003800000 */
.L_x_10:
[----:B-1----:R-:W-:-:S12]  /*0c40*/  USHF.L.U32 UR37, UR8, 0x1, URZ ;  /* 0x0000000108257899 */ /* 0x002fd8000800063f */
.L_x_13:
[----:B------:R-:W1:Y:S01]  /*0c50*/  LDC R2, c[0x0][0x28c] ;  /* 0x0000a300ff027b82 */ /* 0x000e620000000800 */
[----:B------:R-:W-:-:S04]  /*0c60*/  ULOP3.LUT UR6, UR6, 0x1, URZ, 0xfc, !UPT ;  /* 0x0000000106067892 */ /* 0x000fc8000f8efc3f */
[----:B------:R-:W-:Y:S02]  /*0c70*/  UISETP.NE.AND UP2, UPT, UR6, 0x3, UPT ;  /* 0x000000030600788c */ /* 0x000fe4000bf45270 */
[----:B------:R-:W-:-:S04]  /*0c80*/  ULEA UR6, UR8, 0xbf, 0x7 ;  /* 0x000000bf08067891 */ /* 0x000fc8000f8e383f */
[----:B------:R-:W-:Y:S01]  /*0c90*/  PLOP3.LUT P0, PT, PT, PT, UP2, 0x80, 0x0 ;  /* 0x000000000000781c */ /* 0x000fe20003f0f028 */
[----:B------:R-:W-:Y:S01]  /*0ca0*/  USHF.R.U32.HI UR6, URZ, 0x6, UR6 ;  /* 0x000000063f067899 */ /* 0x000fe20008011606 */
[----:B-1----:R-:W-:-:S05]  /*0cb0*/  VIADD R2, R2, 0x3f ;  /* 0x0000003f02027836 */ /* 0x002fca0000000000 */
[----:B------:R-:W-:-:S04]  /*0cc0*/  SHF.R.S32.HI R3, RZ, 0x1f, R2 ;  /* 0x0000001fff037819 */ /* 0x000fc80000011402 */
[----:B------:R-:W-:-:S04]  /*0cd0*/  LEA.HI R3, R3, R2, RZ, 0x6 ;  /* 0x0000000203037211 */ /* 0x000fc800078f30ff */
[----:B------:R-:W-:-:S04]  /*0ce0*/  SHF.R.S32.HI R3, RZ, 0x6, R3 ;  /* 0x00000006ff037819 */ /* 0x000fc80000011403 */
[----:B------:R-:W-:Y:S01]  /*0cf0*/  VIMNMX R3, R3, UR6, PT ;  /* 0x0000000603037c48 */ /* 0x000fe2000bfe0100 */
[----:B------:R-:W-:Y:S06]  /*0d00*/  @!P0 BRA `(.L_x_14) ;  /* 0x0000000000048947 */ /* 0x000fec0003800000 */
[----:B------:R-:W-:Y:S01]  /*0d10*/  BPT.TRAP 0x1 ;  /* 0x000000040000795c */ /* 0x000fe20000300000 */
.L_x_14:
[----:B------:R-:W1:Y:S01]  /*0d20*/  S2UR UR6, SR_CgaCtaId ;  /* 0x00000000000679c3 */ /* 0x000e620000008800 */
[----:B------:R-:W-:Y:S01]  /*0d30*/  UMOV UR38, 0x400 ;  /* 0x0000040000267882 */ /* 0x000fe20000000000 */
[----:B------:R-:W-:Y:S01]  /*0d40*/  IMAD.U32 R6, RZ, RZ, UR4 ;  /* 0x00000004ff067e24 */ /* 0x000fe2000f8e00ff */
[----:B------:R-:W-:Y:S01]  /*0d50*/  SHF.R.S32.HI R5, RZ, 0x1f, R0 ;  /* 0x0000001fff057819 */ /* 0x000fe20000011400 */
[----:B------:R-:W-:-:S03]  /*0d60*/  IMAD.U32 R9, RZ, RZ, UR37 ;  /* 0x00000025ff097e24 */ /* 0x000fc6000f8e00ff */
[----:B------:R-:W-:Y:S02]  /*0d70*/  SHF.L.U32 R6, R6, 0x1f, RZ ;  /* 0x0000001f06067819 */ /* 0x000fe400000006ff */
[----:B------:R-:W-:-:S04]  /*0d80*/  LEA.HI R5, R5, R0, RZ, 0x7 ;  /* 0x0000000005057211 */ /* 0x000fc800078f38ff */
[----:B------:R-:W-:-:S05]  /*0d90*/  LOP3.LUT R5, R5, 0xffffff80, RZ, 0xc0, !PT ;  /* 0xffffff8005057812 */ /* 0x000fca00078ec0ff */
[----:B------:R-:W-:-:S05]  /*0da0*/  IMAD.IADD R5, R0, 0x1, -R5 ;  /* 0x0000000100057824 */ /* 0x000fca00078e0a05 */
[----:B------:R-:W-:Y:S01]  /*0db0*/  SHF.R.S32.HI R0, RZ, 0x1f, R5 ;  /* 0x0000001fff007819 */ /* 0x000fe20000011405 */
[----:B-1----:R-:W-:-:S03]  /*0dc0*/  ULEA UR38, UR6, UR38, 0x18 ;  /* 0x0000002606267291 */ /* 0x002fc6000f8ec03f */
[CC--:B------:R-:W-:Y:S01]  /*0dd0*/  LEA.HI R2, R0.reuse, R5.reuse, RZ, 0x2 ;  /* 0x0000000500027211 */ /* 0x0c0fe200078f10ff */
[----:B------:R-:W-:Y:S01]  /*0de0*/  ULEA UR6, UR5, UR38, 0x3 ;  /* 0x0000002605067291 */ /* 0x000fe2000f8e183f */
[----:B------:R-:W-:Y:S02]  /*0df0*/  LEA.HI R0, R0, R5, RZ, 0x5 ;  /* 0x0000000500007211 */ /* 0x000fe400078f28ff */
[--C-:B------:R-:W-:Y:S02]  /*0e00*/  SHF.R.S32.HI R4, RZ, 0x2, R2.reuse ;  /* 0x00000002ff047819 */ /* 0x100fe40000011402 */
[----:B------:R-:W-:Y:S02]  /*0e10*/  SHF.R.S32.HI R7, RZ, 0x1f, R2 ;  /* 0x0000001fff077819 */ /* 0x000fe40000011402 */
[----:B------:R-:W-:Y:S02]  /*0e20*/  LOP3.LUT R2, R2, 0x7ffffffc, RZ, 0xc0, !PT ;  /* 0x7ffffffc02027812 */ /* 0x000fe400078ec0ff */
[----:B------:R-:W1:Y:S01]  /*0e30*/  SYNCS.PHASECHK.TRANS64.TRYWAIT P1, [UR6+0x7050], R6 ;  /* 0x00705006ff0075a7 */ /* 0x000e620008020146 */
[----:B------:R-:W-:-:S02]  /*0e40*/  LEA.HI R7, R7, R4, RZ, 0x3 ;  /* 0x0000000407077211 */ /* 0x000fc400078f18ff */
[----:B------:R-:W-:Y:S01]  /*0e50*/  SHF.R.S32.HI R0, RZ, 0x5, R0 ;  /* 0x00000005ff007819 */ /* 0x000fe20000011400 */
[----:B------:R-:W-:Y:S01]  /*0e60*/  IMAD.IADD R5, R5, 0x1, -R2 ;  /* 0x0000000105057824 */ /* 0x000fe200078e0a02 */
[----:B------:R-:W-:-:S04]  /*0e70*/  LOP3.LUT R7, R7, 0xfffffff8, RZ, 0xc0, !PT ;  /* 0xfffffff807077812 */ /* 0x000fc800078ec0ff */
[----:B------:R-:W-:-:S05]  /*0e80*/  IADD3 R7, R4, -R7, RZ ;  /* 0x8000000704077210 */ /* 0x000fca0007ffe0ff */
[----:B------:R-:W-:Y:S01]  /*0e90*/  IMAD R0, R0, 0x10, R7 ;  /* 0x0000001000007824 */ /* 0x000fe200078e0207 */
[----:B-1----:R-:W-:Y:S06]  /*0ea0*/  @!P1 BRA `(.L_x_15) ;  /* 0x0000006c00489947 */ /* 0x002fec0003800000 */
.L_x_99:
[----:B------:R-:W-:Y:S01]  /*0eb0*/  IMAD.SHL.U32 R5, R5, 0x2, RZ ;  /* 0x0000000205057824 */ /* 0x000fe200078e00ff */
[----:B------:R-:W-:Y:S01]  /*0ec0*/  LEA R0, R9, R0, 0x6 ;  /* 0x0000000009007211 */ /* 0x000fe200078e30ff */
[----:B------:R-:W-:Y:S06]  /*0ed0*/  @!P0 BRA `(.L_x_16) ;  /* 0x0000000000048947 */ /* 0x000fec0003800000 */
[----:B------:R-:W-:Y:S01]  /*0ee0*/  BPT.TRAP 0x1 ;  /* 0x000000040000795c */ /* 0x000fe20000300000 */
.L_x_16:
[----:B------:R-:W-:Y:S01]  /*0ef0*/  SHF.L.U32 R9, RZ, 0x1f, RZ ;  /* 0x0000001fff097819 */ /* 0x000fe200000006ff */
[----:B------:R-:W-:Y:S01]  /*0f00*/  UIADD3 UR13, UR38, 0x7090, URZ ;  /* 0x00007090260d7890 */ /* 0x000fe2000fffe03f */
[----:B------:R-:W-:Y:S02]  /*0f10*/  ISETP.NE.AND P2, PT, RZ, UR7, PT ;  /* 0x00000007ff007c0c */ /* 0x000fe4000bf45270 */
[----:B------:R-:W2:Y:S02]  /*0f20*/  SYNCS.PHASECHK.TRANS64.TRYWAIT P1, [UR38+0x7000], R9 ;  /* 0x00700009ff0075a7 */ /* 0x000ea40008020166 */
[----:B--2---:R-:W-:Y:S09]  /*0f30*/  @!P1 BRA `(.L_x_17) ;  /* 0x0000006c003c9947 */ /* 0x004ff20003800000 */
.L_x_100:
[----:B------:R-:W-:Y:S01]  /*0f40*/  ULEA UR16, UR36, UR13, 0x3 ;  /* 0x0000000d24107291 */ /* 0x000fe2000f8e183f */
[----:B--2---:R-:W-:-:S04]  /*0f50*/  SEL R2, RZ, 0x1, P2 ;  /* 0x00000001ff027807 */ /* 0x004fc80001000000 */
[----:B------:R-:W-:-:S04]  /*0f60*/  SHF.L.U32 R2, R2, 0x1f, RZ ;  /* 0x0000001f02027819 */ /* 0x000fc800000006ff */
[----:B------:R-:W2:Y:S02]  /*0f70*/  SYNCS.PHASECHK.TRANS64.TRYWAIT P1, [UR16+-0x8], R2 ;  /* 0xfffff802ff0075a7 */ /* 0x000ea40008020150 */
[----:B--2---:R-:W-:Y:S05]  /*0f80*/  @!P1 BRA `(.L_x_18) ;  /* 0x0000006c00409947 */ /* 0x004fea0003800000 */
.L_x_101:
[----:B------:R-:W-:Y:S01]  /*0f90*/  USHF.R.U32.HI UR4, URZ, 0x4, UR38 ;  /* 0x000000043f047899 */ /* 0x000fe20008011626 */
[----:B------:R-:W-:Y:S01]  /*0fa0*/  WARPGROUP.ARRIVE ;  /* 0x00000000000079c5 */ /* 0x000fe20000000000 */
[----:B------:R-:W-:Y:S01]  /*0fb0*/  UIADD3 UR6, UR38, 0x2000, URZ ;  /* 0x0000200026067890 */ /* 0x000fe2000fffe03f */
[C---:B------:R-:W-:Y:S01]  /*0fc0*/  VIADD R11, R5.reuse, 0x9 ;  /* 0x00000009050b7836 */ /* 0x040fe20000000000 */
[----:B------:R-:W-:Y:S01]  /*0fd0*/  ULOP3.LUT UR4, UR4, 0x3fff, URZ, 0xc0, !UPT ;  /* 0x00003fff04047892 */ /* 0x000fe2000f8ec03f */
[C---:B------:R-:W-:Y:S01]  /*0fe0*/  ISETP.GT.AND P2, PT, R0.reuse, R5, PT ;  /* 0x000000050000720c */ /* 0x040fe20003f44270 */
[----:B------:R-:W-:Y:S01]  /*0ff0*/  USHF.R.U32.HI UR6, URZ, 0x4, UR6 ;  /* 0x000000043f067899 */ /* 0x000fe20008011606 */
[C---:B-1----:R-:W-:Y:S01]  /*1000*/  VIADD R7, R5.reuse, 0x8 ;  /* 0x0000000805077836 */ /* 0x042fe20000000000 */
[----:B------:R-:W-:Y:S01]  /*1010*/  ULOP3.LUT UR4, UR4, 0x10000, URZ, 0xfc, !UPT ;  /* 0x0001000004047892 */ /* 0x000fe2000f8efc3f */
[C---:B------:R-:W-:Y:S01]  /*1020*/  ISETP.GE.AND P3, PT, R0.reuse, R11, PT ;  /* 0x0000000b0000720c */ /* 0x040fe20003f66270 */
[----:B------:R-:W-:Y:S01]  /*1030*/  ULOP3.LUT UR12, UR6, 0x3fff, URZ, 0xc0, !UPT ;  /* 0x00003fff060c7892 */ /* 0x000fe2000f8ec03f */
[C---:B------:R-:W-:Y:S01]  /*1040*/  VIADD R11, R5.reuse, 0x19 ;  /* 0x00000019050b7836 */ /* 0x040fe20000000000 */
[----:B------:R-:W-:Y:S01]  /*1050*/  ULEA UR4, UR5, UR4, 0x8 ;  /* 0x0000000405047291 */ /* 0x000fe2000f8e403f */
[C---:B------:R-:W-:Y:S01]  /*1060*/  ISETP.GE.AND P4, PT, R0.reuse, R5, PT ;  /* 0x000000050000720c */ /* 0x040fe20003f86270 */
[----:B------:R-:W-:Y:S01]  /*1070*/  ULOP3.LUT UR14, UR12, 0x10000, URZ, 0xfc, !UPT ;  /* 0x000100000c0e7892 */ /* 0x000fe2000f8efc3f */
[C---:B------:R-:W-:Y:S01]  /*1080*/  ISETP.GE.AND P6, PT, R0.reuse, R7, PT ;  /* 0x000000070000720c */ /* 0x040fe20003fc6270 */
[----:B------:R-:W-:Y:S01]  /*1090*/  UMOV UR5, 0x80000020 ;  /* 0x8000002000057882 */ /* 0x000fe20000000000 */
[----:B------:R-:W-:Y:S01]  /*10a0*/  UMOV UR11, 0x80000020 ;  /* 0x80000020000b7882 */ /* 0x000fe20000000000 */
[----:B------:R-:W-:Y:S01]  /*10b0*/  UMOV UR9, UR5 ;  /* 0x0000000500097c82 */ /* 0x000fe20008000000 */
[----:B------:R-:W-:Y:S01]  /*10c0*/  UMOV UR8, UR4 ;  /* 0x0000000400087c82 */ /* 0x000fe20008000000 */
[C---:B------:R-:W-:Y:S01]  /*10d0*/  IADD3 R7, R5.reuse, 0x18, RZ ;  /* 0x0000001805077810 */ /* 0x040fe20007ffe0ff */
[----:B------:R-:W-:Y:S01]  /*10e0*/  UMOV UR10, UR14 ;  /* 0x0000000e000a7c82 */ /* 0x000fe20008000000 */
[C---:B------:R-:W-:Y:S01]  /*10f0*/  VIADD R13, R5.reuse, 0x10 ;  /* 0x00000010050d7836 */ /* 0x040fe20000000000 */
[----:B------:R-:W-:Y:S01]  /*1100*/  HGMMA.64x64x16.F32.BF16 R24, gdesc[UR8], RZ, !UPT, gsb0 ;  /* 0x00e00000081879f0 */ /* 0x000fe2000c0018ff */
[----:B------:R-:W-:Y:S01]  /*1110*/  UIADD3 UR8, UR4, 0x2, URZ ;  /* 0x0000000204087890 */ /* 0x000fe2000fffe03f */
[----:B------:R-:W-:Y:S01]  /*1120*/  VIADD R15, R5, 0x11 ;  /* 0x00000011050f7836 */ /* 0x000fe20000000000 */
[----:B------:R-:W-:Y:S01]  /*1130*/  UIADD3 UR10, UR14, 0x2, URZ ;  /* 0x000000020e0a7890 */ /* 0x000fe2000fffe03f */
[C---:B------:R-:W-:Y:S01]  /*1140*/  ISETP.GE.AND P1, PT, R0.reuse, R13, PT ;  /* 0x0000000d0000720c */ /* 0x040fe20003f26270 */
[----:B------:R-:W-:Y:S01]  /*1150*/  UMOV UR9, 0x80000020 ;  /* 0x8000002000097882 */ /* 0x000fe20000000000 */
[----:B------:R-:W-:Y:S01]  /*1160*/  UMOV UR11, 0x80000020 ;  /* 0x80000020000b7882 */ /* 0x000fe20000000000 */
[----:B------:R-:W-:Y:S01]  /*1170*/  ISETP.GE.AND P5, PT, R0, R15, PT ;  /* 0x0000000f0000720c */ /* 0x000fe20003fa6270 */
[----:B------:R-:W-:Y:S01]  /*1180*/  ULDC UR6, c[0x0][0x604] ;  /* 0x0001810000067ab9 */ /* 0x000fe20000000800 */
[----:B------:R-:W-:Y:S01]  /*1190*/  P2R R6, PR, RZ, 0x1 ;  /* 0x00000001ff067803 */ /* 0x000fe20000000000 */
[----:B------:R-:W-:-:S04]  /*11a0*/  USHF.L.U32 UR7, UR7, 0x3, URZ ;  /* 0x0000000307077899 */ /* 0x000fc8000800063f */
[----:B------:R-:W-:Y:S01]  /*11b0*/  ULOP3.LUT UR7, UR7, 0x8, URZ, 0xc, !UPT ;  /* 0x0000000807077892 */ /* 0x000fe2000f8e0c3f */
[----:B------:R-:W-:Y:S02]  /*11c0*/  WARPGROUP.DEPBAR.LE gsb0, 0x0 ;  /* 0x00008000000079c5 */ /* 0x000fe40000010000 */
[----:B------:R-:W-:-:S06]  /*11d0*/  WARPGROUP.ARRIVE ;  /* 0x00000000000079c5 */ /* 0x000fcc0000000000 */
[----:B------:R-:W-:Y:S03]  /*11e0*/  HGMMA.64x64x16.F32.BF16 R24, gdesc[UR8], R24, gsb0 ;  /* 0x00e00000081879f0 */ /* 0x000fe60008001818 */
[----:B------:R-:W-:Y:S02]  /*11f0*/  WARPGROUP.DEPBAR.LE gsb0, 0x0 ;  /* 0x00008000000079c5 */ /* 0x000fe40000010000 */
[----:B------:R-:W-:Y:S02]  /*1200*/  FSEL R25, R25, -INF , P2 ;  /* 0xff80000019197808 */ /* 0x000fe40001000000 */
[----:B------:R-:W-:Y:S02]  /*1210*/  FSEL R31, R31, -INF , P2 ;  /* 0xff8000001f1f7808 */ /* 0x000fe40001000000 */
[----:B------:R-:W-:Y:S01]  /*1220*/  ISETP.GE.AND P2, PT, R0, R11, PT ;  /* 0x0000000b0000720c */ /* 0x000fe20003f46270 */
[----:B------:R-:W-:Y:S01]  /*1230*/  VIADD R11, R5, 0x21 ;  /* 0x00000021050b7836 */ /* 0x000fe20000000000 */
[----:B------:R-:W-:-:S02]  /*1240*/  FSEL R24, R24, -INF , P4 ;  /* 0xff80000018187808 */ /* 0x000fc40002000000 */
[----:B------:R-:W-:Y:S02]  /*1250*/  FSEL R30, R30, -INF , P4 ;  /* 0xff8000001e1e7808 */ /* 0x000fe40002000000 */
[----:B------:R-:W-:Y:S02]  /*1260*/  FSEL R29, R29, -INF , P3 ;  /* 0xff8000001d1d7808 */ /* 0x000fe40001800000 */
[----:B------:R-:W-:Y:S02]  /*1270*/  FSEL R35, R35, -INF , P3 ;  /* 0xff80000023237808 */ /* 0x000fe40001800000 */
[C---:B------:R-:W-:Y:S01]  /*1280*/  ISETP.GE.AND P4, PT, R0.reuse, R7, PT ;  /* 0x000000070000720c */ /* 0x040fe20003f86270 */
[----:B------:R-:W-:Y:S01]  /*1290*/  VIADD R7, R5, 0x20 ;  /* 0x0000002005077836 */ /* 0x000fe20000000000 */
[----:B------:R-:W-:Y:S02]  /*12a0*/  ISETP.GE.AND P3, PT, R0, R11, PT ;  /* 0x0000000b0000720c */ /* 0x000fe40003f66270 */
[----:B------:R-:W-:-:S02]  /*12b0*/  FSEL R28, R28, -INF , P6 ;  /* 0xff8000001c1c7808 */ /* 0x000fc40003000000 */
[----:B------:R-:W-:Y:S02]  /*12c0*/  FMNMX R11, R24, R25, !PT ;  /* 0x00000019180b7209 */ /* 0x000fe40007800000 */
[----:B------:R-:W-:Y:S02]  /*12d0*/  FSEL R34, R34, -INF , P6 ;  /* 0xff80000022227808 */ /* 0x000fe40003000000 */
[----:B------:R-:W-:Y:S02]  /*12e0*/  FMNMX R2, R28, R11, !PT ;  /* 0x0000000b1c027209 */ /* 0x000fe40007800000 */
[----:B------:R-:W-:Y:S01]  /*12f0*/  ISETP.GE.AND P6, PT, R0, R7, PT ;  /* 0x000000070000720c */ /* 0x000fe20003fc6270 */
[----:B------:R-:W-:Y:S01]  /*1300*/  VIADD R7, R5, 0x28 ;  /* 0x0000002805077836 */ /* 0x000fe20000000000 */
[----:B------:R-:W-:Y:S02]  /*1310*/  FSEL R32, R32, -INF , P1 ;  /* 0xff80000020207808 */ /* 0x000fe40000800000 */
[----:B------:R-:W-:-:S02]  /*1320*/  FMNMX R11, R29, R2, !PT ;  /* 0x000000021d0b7209 */ /* 0x000fc40007800000 */
[----:B------:R-:W-:Y:S02]  /*1330*/  FSEL R38, R38, -INF , P1 ;  /* 0xff80000026267808 */ /* 0x000fe40000800000 */
[----:B------:R-:W-:Y:S02]  /*1340*/  ISETP.GE.AND P1, PT, R0, R7, PT ;  /* 0x000000070000720c */ /* 0x000fe40003f26270 */
[----:B------:R-:W-:Y:S02]  /*1350*/  IADD3 R7, R5, 0x29, RZ ;  /* 0x0000002905077810 */ /* 0x000fe40007ffe0ff */
[----:B------:R-:W-:Y:S02]  /*1360*/  FSEL R33, R33, -INF , P5 ;  /* 0xff80000021217808 */ /* 0x000fe40002800000 */
[----:B------:R-:W-:Y:S02]  /*1370*/  FMNMX R2, R32, R11, !PT ;  /* 0x0000000b20027209 */ /* 0x000fe40007800000 */
[----:B------:R-:W-:-:S02]  /*1380*/  FSEL R39, R39, -INF , P5 ;  /* 0xff80000027277808 */ /* 0x000fc40002800000 */
[----:B------:R-:W-:Y:S01]  /*1390*/  ISETP.GE.AND P5, PT, R0, R7, PT ;  /* 0x000000070000720c */ /* 0x000fe20003fa6270 */
[----:B------:R-:W-:Y:S01]  /*13a0*/  VIADD R7, R5, 0x38 ;  /* 0x0000003805077836 */ /* 0x000fe20000000000 */
[----:B------:R-:W-:Y:S02]  /*13b0*/  FSEL R36, R36, -INF , P4 ;  /* 0xff80000024247808 */ /* 0x000fe40002000000 */
[----:B------:R-:W-:Y:S01]  /*13c0*/  FMNMX R11, R33, R2, !PT ;  /* 0x00000002210b7209 */ /* 0x000fe20007800000 */
[----:B------:R-:W-:Y:S01]  /*13d0*/  VIADD R2, R0, 0x8 ;  /* 0x0000000800027836 */ /* 0x000fe20000000000 */
[----:B------:R-:W-:Y:S02]  /*13e0*/  FSEL R37, R37, -INF , P2 ;  /* 0xff80000025257808 */ /* 0x000fe40001000000 */
[----:B------:R-:W-:Y:S02]  /*13f0*/  FMNMX R4, R36, R11, !PT ;  /* 0x0000000b24047209 */ /* 0x000fe40007800000 */
[----:B------:R-:W-:-:S02]  /*1400*/  FSEL R42, R42, -INF , P4 ;  /* 0xff8000002a2a7808 */ /* 0x000fc40002000000 */
[----:B------:R-:W-:Y:S01]  /*1410*/  ISETP.GE.AND P4, PT, R0, R7, PT ;  /* 0x000000070000720c */ /* 0x000fe20003f86270 */
[----:B------:R-:W-:Y:S01]  /*1420*/  VIADD R7, R5, 0x39 ;  /* 0x0000003905077836 */ /* 0x000fe20000000000 */
[----:B------:R-:W-:Y:S02]  /*1430*/  FSEL R40, R40, -INF , P6 ;  /* 0xff80000028287808 */ /* 0x000fe40003000000 */
[----:B------:R-:W-:Y:S02]  /*1440*/  FMNMX R11, R37, R4, !PT ;  /* 0x00000004250b7209 */ /* 0x000fe40007800000 */
[----:B------:R-:W-:Y:S02]  /*1450*/  FSEL R43, R43, -INF , P2 ;  /* 0xff8000002b2b7808 */ /* 0x000fe40001000000 */
[----:B------:R-:W-:Y:S01]  /*1460*/  ISETP.GE.AND P2, PT, R0, R7, PT ;  /* 0x000000070000720c */ /* 0x000fe20003f46270 */
[----:B------:R-:W-:Y:S01]  /*1470*/  VIADD R7, R5, 0x30 ;  /* 0x0000003005077836 */ /* 0x000fe20000000000 */
[----:B------:R-:W-:-:S02]  /*1480*/  FSEL R52, R52, -INF , P4 ;  /* 0xff80000034347808 */ /* 0x000fc40002000000 */
[----:B------:R-:W-:Y:S02]  /*1490*/  FSEL R41, R41, -INF , P3 ;  /* 0xff80000029297808 */ /* 0x000fe40001800000 */
[----:B------:R-:W-:Y:S02]  /*14a0*/  FMNMX R4, R40, R11, !PT ;  /* 0x0000000b28047209 */ /* 0x000fe40007800000 */
[----:B------:R-:W-:Y:S02]  /*14b0*/  ISETP.GE.AND P4, PT, R2, R5, PT ;  /* 0x000000050200720c */ /* 0x000fe40003f86270 */
[----:B------:R-:W-:Y:S02]  /*14c0*/  FSEL R44, R44, -INF , P1 ;  /* 0xff8000002c2c7808 */ /* 0x000fe40000800000 */
[----:B------:R-:W-:Y:S02]  /*14d0*/  FMNMX R11, R41, R4, !PT ;  /* 0x00000004290b7209 */ /* 0x000fe40007800000 */
[----:B------:R-:W-:-:S02]  /*14e0*/  FSEL R53, R53, -INF , P2 ;  /* 0xff80000035357808 */ /* 0x000fc40001000000 */
[----:B------:R-:W-:Y:S02]  /*14f0*/  FSEL R26, R26, -INF , P4 ;  /* 0xff8000001a1a7808 */ /* 0x000fe40002000000 */
[----:B------:R-:W-:Y:S02]  /*1500*/  ISETP.GE.AND P2, PT, R0, R7, PT ;  /* 0x000000070000720c */ /* 0x000fe40003f46270 */
[----:B------:R-:W-:Y:S02]  /*1510*/  ISETP.GT.AND P4, PT, R2, R5, PT ;  /* 0x000000050200720c */ /* 0x000fe40003f84270 */
[----:B------:R-:W-:Y:S02]  /*1520*/  IADD3 R7, R5, 0x31, RZ ;  /* 0x0000003105077810 */ /* 0x000fe40007ffe0ff */
[----:B------:R-:W-:Y:S02]  /*1530*/  FSEL R45, R45, -INF , P5 ;  /* 0xff8000002d2d7808 */ /* 0x000fe40002800000 */
[----:B------:R-:W-:-:S02]  /*1540*/  FMNMX R4, R44, R11, !PT ;  /* 0x0000000b2c047209 */ /* 0x000fc40007800000 */
[----:B------:R-:W-:Y:S02]  /*1550*/  FSEL R27, R27, -INF , P4 ;  /* 0xff8000001b1b7808 */ /* 0x000fe40002000000 */
[----:B------:R-:W-:Y:S02]  /*1560*/  ISETP.GE.AND P4, PT, R0, R7, PT ;  /* 0x000000070000720c */ /* 0x000fe40003f86270 */
[----:B------:R-:W-:Y:S02]  /*1570*/  FSEL R48, R48, -INF , P2 ;  /* 0xff80000030307808 */ /* 0x000fe40001000000 */
[----:B------:R-:W-:Y:S02]  /*1580*/  FMNMX R7, R45, R4, !PT ;  /* 0x000000042d077209 */ /* 0x000fe40007800000 */
[----:B------:R-:W-:Y:S02]  /*1590*/  FSEL R49, R49, -INF , P4 ;  /* 0xff80000031317808 */ /* 0x000fe40002000000 */
[----:B------:R-:W-:-:S02]  /*15a0*/  FMNMX R4, R48, R7, !PT ;  /* 0x0000000730047209 */ /* 0x000fc40007800000 */
[----:B------:R-:W-:Y:S02]  /*15b0*/  FSEL R46, R46, -INF , P6 ;  /* 0xff8000002e2e7808 */ /* 0x000fe40003000000 */
[----:B------:R-:W-:Y:S02]  /*15c0*/  FMNMX R7, R49, R4, !PT ;  /* 0x0000000431077209 */ /* 0x000fe40007800000 */
[----:B------:R-:W-:Y:S02]  /*15d0*/  FSEL R50, R50, -INF , P1 ;  /* 0xff80000032327808 */ /* 0x000fe40000800000 */
[----:B------:R-:W-:Y:S02]  /*15e0*/  FMNMX R4, R52, R7, !PT ;  /* 0x0000000734047209 */ /* 0x000fe40007800000 */
[----:B------:R-:W-:Y:S02]  /*15f0*/  FSEL R47, R47, -INF , P3 ;  /* 0xff8000002f2f7808 */ /* 0x000fe40001800000 */
[----:B------:R-:W-:-:S02]  /*1600*/  FMNMX R8, R53, R4, !PT ;  /* 0x0000000435087209 */ /* 0x000fc40007800000 */
[----:B------:R-:W-:Y:S02]  /*1610*/  FSEL R51, R51, -INF , P5 ;  /* 0xff80000033337808 */ /* 0x000fe40002800000 */
[----:B------:R-:W-:Y:S01]  /*1620*/  FSEL R54, R54, -INF , P2 ;  /* 0xff80000036367808 */ /* 0x000fe20001000000 */
[----:B------:R-:W1:Y:S01]  /*1630*/  SHFL.BFLY PT, R7, R8, 0x1, 0x1f ;  /* 0x0c201f0008077f89 */ /* 0x000e6200000e0000 */
[----:B------:R-:W-:Y:S02]  /*1640*/  FSEL R55, R55, -INF , P4 ;  /* 0xff80000037377808 */ /* 0x000fe40002000000 */
[----:B-1----:R-:W-:-:S05]  /*1650*/  FMNMX R10, R8, R7, !PT ;  /* 0x00000007080a7209 */ /* 0x002fca0007800000 */
[----:B------:R-:W1:Y:S02]  /*1660*/  SHFL.BFLY PT, R7, R10, 0x2, 0x1f ;  /* 0x0c401f000a077f89 */ /* 0x000e6400000e0000 */
[----:B-1----:R-:W-:Y:S02]  /*1670*/  FMNMX R4, R10, R7, !PT ;  /* 0x000000070a047209 */ /* 0x002fe40007800000 */
[----:B------:R-:W-:Y:S02]  /*1680*/  FMNMX R7, R26, R27, !PT ;  /* 0x0000001b1a077209 */ /* 0x000fe40007800000 */
[----:B------:R-:W-:-:S04]  /*1690*/  FSETP.NEU.AND P0, PT, R4, -INF , PT ;  /* 0xff8000000400780b */ /* 0x000fc80003f0d000 */
[----:B------:R-:W-:Y:S02]  /*16a0*/  FSEL R11, R4, RZ, P0 ;  /* 0x000000ff040b7208 */ /* 0x000fe40000000000 */
[----:B------:R-:W-:Y:S02]  /*16b0*/  ISETP.NE.AND P0, PT, R6, RZ, PT ;  /* 0x000000ff0600720c */ /* 0x000fe40003f05270 */
[----:B------:R-:W-:Y:S01]  /*16c0*/  FMNMX R6, R30, R7, !PT ;  /* 0x000000071e067209 */ /* 0x000fe20007800000 */
[----:B------:R-:W-:-:S03]  /*16d0*/  FMUL R11, R11, UR6 ;  /* 0x000000060b0b7c20 */ /* 0x000fc60008400000 */
[----:B------:R-:W-:Y:S01]  /*16e0*/  FMNMX R7, R31, R6, !PT ;  /* 0x000000061f077209 */ /* 0x000fe20007800000 */
[--C-:B------:R-:W-:Y:S01]  /*16f0*/  FFMA R24, R24, UR6, -R11.reuse ;  /* 0x0000000618187c23 */ /* 0x100fe2000800080b */
[--C-:B------:R-:W-:Y:S01]  /*1700*/  FFMA R28, R28, UR6, -R11.reuse ;  /* 0x000000061c1c7c23 */ /* 0x100fe2000800080b */
[--C-:B------:R-:W-:Y:S01]  /*1710*/  FFMA R25, R25, UR6, -R11.reuse ;  /* 0x0000000619197c23 */ /* 0x100fe2000800080b */
[----:B------:R-:W-:Y:S01]  /*1720*/  FMNMX R6, R34, R7, !PT ;  /* 0x0000000722067209 */ /* 0x000fe20007800000 */
[--C-:B------:R-:W-:Y:S01]  /*1730*/  FFMA R33, R33, UR6, -R11.reuse ;  /* 0x0000000621217c23 */ /* 0x100fe2000800080b */
[----:B------:R-:W-:Y:S01]  /*1740*/  FSETP.GEU.AND P6, PT, R24, -126, PT ;  /* 0xc2fc00001800780b */ /* 0x000fe20003fce000 */
        /* <DEDUP_REMOVED lines=12> */
[----:B------:R-:W-:Y:S01]  /*1810*/  @!P6 FMUL R24, R24, 0.5 ;  /* 0x3f0000001818e820 */ /* 0x000fe20000400000 */
[----:B------:R-:W-:Y:S01]  /*1820*/  FMNMX R6, R42, R7, !PT ;  /* 0x000000072a067209 */ /* 0x000fe20007800000 */
[--C-:B------:R-:W-:Y:S01]  /*1830*/  FFMA R41, R41, UR6, -R11.reuse ;  /* 0x0000000629297c23 */ /* 0x100fe2000800080b */
[----:B------:R-:W-:Y:S01]  /*1840*/  FSETP.GEU.AND P5, PT, R29, -126, PT ;  /* 0xc2fc00001d00780b */ /* 0x000fe20003fae000 */
[----:B------:R-:W-:Y:S01]  /*1850*/  @!P1 FMUL R28, R28, 0.5 ;  /* 0x3f0000001c1c9820 */ /* 0x000fe20000400000 */
[----:B------:R-:W-:Y:S01]  /*1860*/  FMNMX R7, R43, R6, !PT ;  /* 0x000000062b077209 */ /* 0x000fe20007800000 */
[----:B------:R-:W1:Y:S01]  /*1870*/  MUFU.EX2 R24, R24 ;  /* 0x0000001800187308 */ /* 0x000e620000000800 */
[----:B------:R-:W-:Y:S01]  /*1880*/  FSETP.GEU.AND P2, PT, R32, -126, PT ;  /* 0xc2fc00002000780b */ /* 0x000fe20003f4e000 */
[----:B------:R-:W-:Y:S01]  /*1890*/  @!P3 FMUL R25, R25, 0.5 ;  /* 0x3f0000001919b820 */ /* 0x000fe20000400000 */
[----:B------:R-:W-:Y:S01]  /*18a0*/  FMNMX R6, R46, R7, !PT ;  /* 0x000000072e067209 */ /* 0x000fe20007800000 */
[--C-:B------:R-:W-:Y:S01]  /*18b0*/  FFMA R48, R48, UR6, -R11.reuse ;  /* 0x0000000630307c23 */ /* 0x100fe2000800080b */
[--C-:B------:R-:W-:Y:S01]  /*18c0*/  FFMA R49, R49, UR6, -R11.reuse ;  /* 0x0000000631317c23 */ /* 0x100fe2000800080b */
[----:B------:R-:W-:Y:S01]  /*18d0*/  @!P4 FMUL R33, R33, 0.5 ;  /* 0x3f0000002121c820 */ /* 0x000fe20000400000 */
[----:B------:R-:W-:Y:S01]  /*18e0*/  FMNMX R7, R47, R6, !PT ;  /* 0x000000062f077209 */ /* 0x000fe20007800000 */
[----:B------:R-:W2:Y:S01]  /*18f0*/  MUFU.EX2 R28, R28 ;  /* 0x0000001c001c7308 */ /* 0x000ea20000000800 */
[--C-:B------:R-:W-:Y:S01]  /*1900*/  FFMA R44, R44, UR6, -R11.reuse ;  /* 0x000000062c2c7c23 */ /* 0x100fe2000800080b */
[----:B------:R-:W-:Y:S01]  /*1910*/  @!P5 FMUL R29, R29, 0.5 ;  /* 0x3f0000001d1dd820 */ /* 0x000fe20000400000 */
[----:B------:R-:W-:Y:S01]  /*1920*/  FMNMX R6, R50, R7, !PT ;  /* 0x0000000732067209 */ /* 0x000fe20007800000 */
[--C-:B------:R-:W-:Y:S01]  /*1930*/  FFMA R52, R52, UR6, -R11.reuse ;  /* 0x0000000634347c23 */ /* 0x100fe2000800080b */
[----:B------:R-:W-:Y:S01]  /*1940*/  FFMA R53, R53, UR6, -R11 ;  /* 0x0000000635357c23 */ /* 0x000fe2000800080b */
[----:B------:R-:W-:Y:S01]  /*1950*/  @!P2 FMUL R32, R32, 0.5 ;  /* 0x3f0000002020a820 */ /* 0x000fe20000400000 */
[----:B------:R-:W-:Y:S01]  /*1960*/  FMNMX R7, R51, R6, !PT ;  /* 0x0000000633077209 */ /* 0x000fe20007800000 */
[----:B------:R-:W3:Y:S01]  /*1970*/  MUFU.EX2 R25, R25 ;  /* 0x0000001900197308 */ /* 0x000ee20000000800 */
[----:B-1----:R-:W-:Y:S01]  /*1980*/  @!P6 FMUL R24, R24, R24 ;  /* 0x000000181818e220 */ /* 0x002fe20000400000 */
[----:B------:R-:W-:-:S02]  /*1990*/  FSETP.GEU.AND P6, PT, R36, -126, PT ;  /* 0xc2fc00002400780b */ /* 0x000fc40003fce000 */
[----:B------:R-:W-:-:S04]  /*19a0*/  FMNMX R6, R54, R7, !PT ;  /* 0x0000000736067209 */ /* 0x000fc80007800000 */
[----:B------:R-:W-:Y:S01]  /*19b0*/  FMNMX R6, R55, R6, !PT ;  /* 0x0000000637067209 */ /* 0x000fe20007800000 */
[----:B--2---:R-:W-:Y:S01]  /*19c0*/  @!P1 FMUL R28, R28, R28 ;  /* 0x0000001c1c1c9220 */ /* 0x004fe20000400000 */
[----:B------:R-:W-:Y:S01]  /*19d0*/  FSETP.GEU.AND P1, PT, R40, -126, PT ;  /* 0xc2fc00002800780b */ /* 0x000fe20003f2e000 */
[----:B------:R-:W1:Y:S02]  /*19e0*/  MUFU.EX2 R33, R33 ;  /* 0x0000002100217308 */ /* 0x000e640000000800 */
[----:B------:R-:W2:Y:S02]  /*19f0*/  SHFL.BFLY PT, R7, R6, 0x1, 0x1f ;  /* 0x0c201f0006077f89 */ /* 0x000ea400000e0000 */
[----:B------:R-:W-:Y:S01]  /*1a00*/  @!P6 FMUL R36, R36, 0.5 ;  /* 0x3f0000002424e820 */ /* 0x000fe20000400000 */
[----:B---3--:R-:W-:Y:S01]  /*1a10*/  @!P3 FMUL R25, R25, R25 ;  /* 0x000000191919b220 */ /* 0x008fe20000400000 */
[----:B------:R-:W-:Y:S02]  /*1a20*/  FSETP.GEU.AND P3, PT, R37, -126, PT ;  /* 0xc2fc00002500780b */ /* 0x000fe40003f6e000 */
[----:B------:R-:W3:Y:S04]  /*1a30*/  MUFU.EX2 R29, R29 ;  /* 0x0000001d001d7308 */ /* 0x000ee80000000800 */
[----:B------:R-:W-:-:S04]  /*1a40*/  @!P1 FMUL R40, R40, 0.5 ;  /* 0x3f00000028289820 */ /* 0x000fc80000400000 */
[----:B------:R-:W4:Y:S01]  /*1a50*/  MUFU.EX2 R36, R36 ;  /* 0x0000002400247308 */ /* 0x000f220000000800 */
[----:B-1----:R-:W-:Y:S01]  /*1a60*/  @!P4 FMUL R33, R33, R33 ;  /* 0x000000212121c220 */ /* 0x002fe20000400000 */
[----:B------:R-:W-:Y:S01]  /*1a70*/  FSETP.GEU.AND P4, PT, R45, -126, PT ;  /* 0xc2fc00002d00780b */ /* 0x000fe20003f8e000 */
[----:B------:R-:W-:-:S05]  /*1a80*/  @!P3 FMUL R37, R37, 0.5 ;  /* 0x3f0000002525b820 */ /* 0x000fca0000400000 */
[----:B------:R-:W1:Y:S01]  /*1a90*/  MUFU.EX2 R13, R40 ;  /* 0x00000028000d7308 */ /* 0x000e620000000800 */
[----:B---3--:R-:W-:Y:S01]  /*1aa0*/  @!P5 FMUL R29, R29, R29 ;  /* 0x0000001d1d1dd220 */ /* 0x008fe20000400000 */
[----:B--2---:R-:W-:Y:S02]  /*1ab0*/  FMNMX R7, R6, R7, !PT ;  /* 0x0000000706077209 */ /* 0x004fe40007800000 */
[----:B------:R-:W-:-:S03]  /*1ac0*/  FSETP.GEU.AND P5, PT, R41, -126, PT ;  /* 0xc2fc00002900780b */ /* 0x000fc60003fae000 */
[----:B------:R-:W2:Y:S01]  /*1ad0*/  SHFL.BFLY PT, R8, R7, 0x2, 0x1f ;  /* 0x0c401f0007087f89 */ /* 0x000ea200000e0000 */
[----:B------:R-:W3:Y:S01]  /*1ae0*/  MUFU.EX2 R32, R32 ;  /* 0x0000002000207308 */ /* 0x000ee20000000800 */
[----:B----4-:R-:W-:Y:S01]  /*1af0*/  @!P6 FMUL R36, R36, R36 ;  /* 0x000000242424e220 */ /* 0x010fe20000400000 */
[----:B------:R-:W-:Y:S01]  /*1b00*/  FSETP.GEU.AND P6, PT, R48, -126, PT ;  /* 0xc2fc00003000780b */ /* 0x000fe20003fce000 */
[----:B------:R-:W-:-:S05]  /*1b10*/  @!P4 FMUL R45, R45, 0.5 ;  /* 0x3f0000002d2dc820 */ /* 0x000fca0000400000 */
[----:B------:R-:W4:Y:S01]  /*1b20*/  MUFU.EX2 R37, R37 ;  /* 0x0000002500257308 */ /* 0x000f220000000800 */
[----:B-1----:R-:W-:Y:S01]  /*1b30*/  @!P1 FMUL R13, R13, R13 ;  /* 0x0000000d0d0d9220 */ /* 0x002fe20000400000 */
[----:B------:R-:W-:Y:S01]  /*1b40*/  FSETP.GEU.AND P1, PT, R49, -126, PT ;  /* 0xc2fc00003100780b */ /* 0x000fe20003f2e000 */
[----:B------:R-:W-:-:S04]  /*1b50*/  @!P5 FMUL R41, R41, 0.5 ;  /* 0x3f0000002929d820 */ /* 0x000fc80000400000 */
[----:B------:R-:W-:Y:S01]  /*1b60*/  @!P6 FMUL R48, R48, 0.5 ;  /* 0x3f0000003030e820 */ /* 0x000fe20000400000 */
[----:B------:R-:W1:Y:S01]  /*1b70*/  MUFU.EX2 R12, R45 ;  /* 0x0000002d000c7308 */ /* 0x000e620000000800 */
[----:B---3--:R-:W-:Y:S01]  /*1b80*/  @!P2 FMUL R32, R32, R32 ;  /* 0x000000202020a220 */ /* 0x008fe20000400000 */
[----:B------:R-:W-:Y:S02]  /*1b90*/  FSETP.GEU.AND P2, PT, R44, -126, PT ;  /* 0xc2fc00002c00780b */ /* 0x000fe40003f4e000 */
[----:B--2---:R-:W-:-:S03]  /*1ba0*/  FMNMX R8, R7, R8, !PT ;  /* 0x0000000807087209 */ /* 0x004fc60007800000 */
[----:B------:R-:W-:Y:S01]  /*1bb0*/  @!P1 FMUL R49, R49, 0.5 ;  /* 0x3f00000031319820 */ /* 0x000fe20000400000 */
[----:B----4-:R-:W-:Y:S01]  /*1bc0*/  @!P3 FMUL R37, R37, R37 ;  /* 0x000000252525b220 */ /* 0x010fe20000400000 */
[----:B------:R-:W2:Y:S01]  /*1bd0*/  MUFU.EX2 R10, R41 ;  /* 0x00000029000a7308 */ /* 0x000ea20000000800 */
[----:B------:R-:W-:Y:S01]  /*1be0*/  FSETP.NEU.AND P3, PT, R8, -INF , PT ;  /* 0xff8000000800780b */ /* 0x000fe20003f6d000 */
[----:B------:R-:W-:Y:S01]  /*1bf0*/  FADD R7, R24, R13 ;  /* 0x0000000d18077221 */ /* 0x000fe20000000000 */
[----:B------:R-:W-:-:S03]  /*1c00*/  F2FP.BF16.F32.PACK_AB R24, R25, R24 ;  /* 0x000000181918723e */ /* 0x000fc600000010ff */
[----:B------:R-:W-:Y:S01]  /*1c10*/  @!P2 FMUL R44, R44, 0.5 ;  /* 0x3f0000002c2ca820 */ /* 0x000fe20000400000 */
[----:B------:R-:W-:Y:S01]  /*1c20*/  FSEL R6, R8, RZ, P3 ;  /* 0x000000ff08067208 */ /* 0x000fe20001800000 */
[----:B-1----:R-:W-:Y:S01]  /*1c30*/  @!P4 FMUL R12, R12, R12 ;  /* 0x0000000c0c0cc220 */ /* 0x002fe20000400000 */
[----:B------:R-:W1:Y:S01]  /*1c40*/  MUFU.EX2 R11, R48 ;  /* 0x00000030000b7308 */ /* 0x000e620000000800 */
[----:B------:R-:W-:Y:S02]  /*1c50*/  FSETP.GEU.AND P3, PT, R52, -126, PT ;  /* 0xc2fc00003400780b */ /* 0x000fe40003f6e000 */
[----:B------:R-:W-:-:S04]  /*1c60*/  FMUL R6, R6, UR6 ;  /* 0x0000000606067c20 */ /* 0x000fc80008400000 */
[--C-:B------:R-:W-:Y:S01]  /*1c70*/  FFMA R27, R27, UR6, -R6.reuse ;  /* 0x000000061b1b7c23 */ /* 0x100fe20008000806 */
[----:B------:R-:W3:Y:S01]  /*1c80*/  MUFU.EX2 R14, R49 ;  /* 0x00000031000e7308 */ /* 0x000ee20000000800 */
[--C-:B------:R-:W-:Y:S01]  /*1c90*/  FFMA R30, R30, UR6, -R6.reuse ;  /* 0x000000061e1e7c23 */ /* 0x100fe20008000806 */
[--C-:B------:R-:W-:Y:S01]  /*1ca0*/  FFMA R31, R31, UR6, -R6.reuse ;  /* 0x000000061f1f7c23 */ /* 0x100fe20008000806 */
[--C-:B------:R-:W-:Y:S01]  /*1cb0*/  FFMA R26, R26, UR6, -R6.reuse ;  /* 0x000000061a1a7c23 */ /* 0x100fe20008000806 */
[----:B------:R-:W-:Y:S01]  /*1cc0*/  FSETP.GEU.AND P4, PT, R27, -126, PT ;  /* 0xc2fc00001b00780b */ /* 0x000fe20003f8e000 */
[----:B--2---:R-:W-:Y:S01]  /*1cd0*/  @!P5 FMUL R10, R10, R10 ;  /* 0x0000000a0a0ad220 */ /* 0x004fe20000400000 */
[----:B------:R-:W-:Y:S01]  /*1ce0*/  FSETP.GEU.AND P5, PT, R53, -126, PT ;  /* 0xc2fc00003500780b */ /* 0x000fe20003fae000 */
[----:B------:R-:W-:Y:S01]  /*1cf0*/  @!P3 FMUL R52, R52, 0.5 ;  /* 0x3f0000003434b820 */ /* 0x000fe20000400000 */
[----:B------:R-:W2:Y:S01]  /*1d00*/  MUFU.EX2 R15, R44 ;  /* 0x0000002c000f7308 */ /* 0x000ea20000000800 */
[----:B-1----:R-:W-:Y:S01]  /*1d10*/  @!P6 FMUL R11, R11, R11 ;  /* 0x0000000b0b0be220 */ /* 0x002fe20000400000 */
[----:B------:R-:W-:Y:S01]  /*1d20*/  FSETP.GEU.AND P6, PT, R30, -126, PT ;  /* 0xc2fc00001e00780b */ /* 0x000fe20003fce000 */
[--C-:B------:R-:W-:Y:S01]  /*1d30*/  FFMA R35, R35, UR6, -R6.reuse ;  /* 0x0000000623237c23 */ /* 0x100fe20008000806 */
[--C-:B------:R-:W-:Y:S01]  /*1d40*/  FFMA R39, R39, UR6, -R6.reuse ;  /* 0x0000000627277c23 */ /* 0x100fe20008000806 */
[--C-:B------:R-:W-:Y:S01]  /*1d50*/  FFMA R42, R42, UR6, -R6.reuse ;  /* 0x000000062a2a7c23 */ /* 0x100fe20008000806 */
[--C-:B------:R-:W-:Y:S01]  /*1d60*/  FFMA R50, R50, UR6, -R6.reuse ;  /* 0x0000000632327c23 */ /* 0x100fe20008000806 */
[--C-:B------:R-:W-:Y:S01]  /*1d70*/  FFMA R34, R34, UR6, -R6.reuse ;  /* 0x0000000622227c23 */ /* 0x100fe20008000806 */
[----:B------:R-:W1:Y:S01]  /*1d80*/  MUFU.EX2 R17, R52 ;  /* 0x0000003400117308 */ /* 0x000e620000000800 */
[----:B---3--:R-:W-:Y:S01]  /*1d90*/  @!P1 FMUL R14, R14, R14 ;  /* 0x0000000e0e0e9220 */ /* 0x008fe20000400000 */
[----:B------:R-:W-:Y:S01]  /*1da0*/  FSETP.GEU.AND P1, PT, R31, -126, PT ;  /* 0xc2fc00001f00780b */ /* 0x000fe20003f2e000 */
[----:B------:R-:W-:Y:S01]  /*1db0*/  @!P4 FMUL R27, R27, 0.5 ;  /* 0x3f0000001b1bc820 */ /* 0x000fe20000400000 */
[----:B------:R-:W-:Y:S01]  /*1dc0*/  @!P5 FMUL R53, R53, 0.5 ;  /* 0x3f0000003535d820 */ /* 0x000fe20000400000 */
[--C-:B------:R-:W-:Y:S01]  /*1dd0*/  FFMA R38, R38, UR6, -R6.reuse ;  /* 0x0000000626267c23 */ /* 0x100fe20008000806 */
[--C-:B------:R-:W-:Y:S01]  /*1de0*/  FFMA R46, R46, UR6, -R6.reuse ;  /* 0x000000062e2e7c23 */ /* 0x100fe20008000806 */
[----:B------:R-:W-:Y:S01]  /*1df0*/  @!P6 FMUL R30, R30, 0.5 ;  /* 0x3f0000001e1ee820 */ /* 0x000fe20000400000 */
[----:B------:R-:W3:Y:S01]  /*1e00*/  MUFU.EX2 R16, R53 ;  /* 0x0000003500107308 */ /* 0x000ee20000000800 */
[----:B--2---:R-:W-:Y:S01]  /*1e10*/  @!P2 FMUL R15, R15, R15 ;  /* 0x0000000f0f0fa220 */ /* 0x004fe20000400000 */
[----:B------:R-:W-:Y:S01]  /*1e20*/  FSETP.GEU.AND P2, PT, R26, -126, PT ;  /* 0xc2fc00001a00780b */ /* 0x000fe20003f4e000 */
[--C-:B------:R-:W-:Y:S01]  /*1e30*/  FFMA R51, R51, UR6, -R6.reuse ;  /* 0x0000000633337c23 */ /* 0x100fe20008000806 */
[--C-:B------:R-:W-:Y:S01]  /*1e40*/  FFMA R54, R54, UR6, -R6.reuse ;  /* 0x0000000636367c23 */ /* 0x100fe20008000806 */
[--C-:B------:R-:W-:Y:S01]  /*1e50*/  FFMA R43, R43, UR6, -R6.reuse ;  /* 0x000000062b2b7c23 */ /* 0x100fe20008000806 */
[--C-:B------:R-:W-:Y:S01]  /*1e60*/  FFMA R47, R47, UR6, -R6.reuse ;  /* 0x000000062f2f7c23 */ /* 0x100fe20008000806 */
[----:B------:R-:W-:Y:S01]  /*1e70*/  @!P1 FMUL R31, R31, 0.5 ;  /* 0x3f0000001f1f9820 */ /* 0x000fe20000400000 */
[----:B------:R-:W2:Y:S01]  /*1e80*/  MUFU.EX2 R27, R27 ;  /* 0x0000001b001b7308 */ /* 0x000ea20000000800 */
[----:B-1----:R-:W-:Y:S01]  /*1e90*/  @!P3 FMUL R17, R17, R17 ;  /* 0x000000111111b220 */ /* 0x002fe20000400000 */
[----:B------:R-:W-:Y:S01]  /*1ea0*/  FSETP.GEU.AND P3, PT, R34, -126, PT ;  /* 0xc2fc00002200780b */ /* 0x000fe20003f6e000 */
[----:B------:R-:W-:-:S02]  /*1eb0*/  FFMA R6, R55, UR6, -R6 ;  /* 0x0000000637067c23 */ /* 0x000fc40008000806 */
[----:B------:R-:W-:Y:S02]  /*1ec0*/  FADD R41, R36, R17 ;  /* 0x0000001124297221 */ /* 0x000fe40000000000 */
[----:B------:R-:W-:Y:S01]  /*1ed0*/  @!P2 FMUL R26, R26, 0.5 ;  /* 0x3f0000001a1aa820 */ /* 0x000fe20000400000 */
[----:B------:R1:W4:Y:S01]  /*1ee0*/  MUFU.EX2 R19, R30 ;  /* 0x0000001e00137308 */ /* 0x0003220000000800 */
[----:B---3--:R-:W-:Y:S01]  /*1ef0*/  @!P5 FMUL R16, R16, R16 ;  /* 0x000000101010d220 */ /* 0x008fe20000400000 */
[----:B------:R-:W-:-:S05]  /*1f00*/  FSETP.GEU.AND P5, PT, R35, -126, PT ;  /* 0xc2fc00002300780b */ /* 0x000fca0003fae000 */
[----:B------:R-:W-:Y:S01]  /*1f10*/  @!P3 FMUL R34, R34, 0.5 ;  /* 0x3f0000002222b820 */ /* 0x000fe20000400000 */
[----:B------:R-:W3:Y:S01]  /*1f20*/  MUFU.EX2 R20, R31 ;  /* 0x0000001f00147308 */ /* 0x000ee20000000800 */
[----:B--2---:R-:W-:Y:S01]  /*1f30*/  @!P4 FMUL R27, R27, R27 ;  /* 0x0000001b1b1bc220 */ /* 0x004fe20000400000 */
[----:B------:R-:W-:Y:S01]  /*1f40*/  FSETP.GEU.AND P4, PT, R39, -126, PT ;  /* 0xc2fc00002700780b */ /* 0x000fe20003f8e000 */
[----:B-1----:R-:W-:-:S04]  /*1f50*/  FADD R30, R29, R12 ;  /* 0x0000000c1d1e7221 */ /* 0x002fc80000000000 */
[----:B------:R-:W-:Y:S01]  /*1f60*/  @!P5 FMUL R35, R35, 0.5 ;  /* 0x3f0000002323d820 */ /* 0x000fe20000400000 */
[----:B------:R1:W2:Y:S01]  /*1f70*/  MUFU.EX2 R18, R26 ;  /* 0x0000001a00127308 */ /* 0x0002a20000000800 */
[----:B----4-:R-:W-:Y:S01]  /*1f80*/  @!P6 FMUL R19, R19, R19 ;  /* 0x000000131313e220 */ /* 0x010fe20000400000 */
[----:B------:R-:W-:-:S05]  /*1f90*/  FSETP.GEU.AND P6, PT, R42, -126, PT ;  /* 0xc2fc00002a00780b */ /* 0x000fca0003fce000 */
[----:B------:R-:W-:Y:S01]  /*1fa0*/  @!P4 FMUL R39, R39, 0.5 ;  /* 0x3f0000002727c820 */ /* 0x000fe20000400000 */
[----:B------:R-:W4:Y:S01]  /*1fb0*/  MUFU.EX2 R22, R35 ;  /* 0x0000002300167308 */ /* 0x000f220000000800 */
[----:B---3--:R-:W-:Y:S01]  /*1fc0*/  @!P1 FMUL R20, R20, R20 ;  /* 0x0000001414149220 */ /* 0x008fe20000400000 */
[----:B------:R-:W-:Y:S01]  /*1fd0*/  FSETP.GEU.AND P1, PT, R50, -126, PT ;  /* 0xc2fc00003200780b */ /* 0x000fe20003f2e000 */
[----:B-1----:R-:W-:-:S04]  /*1fe0*/  FADD R26, R32, R11 ;  /* 0x0000000b201a7221 */ /* 0x002fc80000000000 */
[----:B------:R-:W-:Y:S01]  /*1ff0*/  @!P6 FMUL R42, R42, 0.5 ;  /* 0x3f0000002a2ae820 */ /* 0x000fe20000400000 */
[----:B------:R-:W1:Y:S01]  /*2000*/  MUFU.EX2 R40, R39 ;  /* 0x0000002700287308 */ /* 0x000e620000000800 */
[----:B--2---:R-:W-:Y:S01]  /*2010*/  @!P2 FMUL R18, R18, R18 ;  /* 0x000000121212a220 */ /* 0x004fe20000400000 */
[----:B------:R-:W-:-:S05]  /*2020*/  FSETP.GEU.AND P2, PT, R38, -126, PT ;  /* 0xc2fc00002600780b */ /* 0x000fca0003f4e000 */
[----:B------:R-:W-:Y:S01]  /*2030*/  @!P1 FMUL R50, R50, 0.5 ;  /* 0x3f00000032329820 */ /* 0x000fe20000400000 */
[----:B------:R-:W2:Y:S01]  /*2040*/  MUFU.EX2 R23, R42 ;  /* 0x0000002a00177308 */ /* 0x000ea20000000800 */
[----:B----4-:R-:W-:Y:S01]  /*2050*/  @!P5 FMUL R22, R22, R22 ;  /* 0x000000161616d220 */ /* 0x010fe20000400000 */
[----:B------:R-:W-:-:S05]  /*2060*/  FSETP.GEU.AND P5, PT, R46, -126, PT ;  /* 0xc2fc00002e00780b */ /* 0x000fca0003fae000 */
[----:B------:R-:W-:Y:S01]  /*2070*/  @!P2 FMUL R38, R38, 0.5 ;  /* 0x3f0000002626a820 */ /* 0x000fe20000400000 */
[----:B------:R3:W4:Y:S01]  /*2080*/  MUFU.EX2 R21, R34 ;  /* 0x0000002200157308 */ /* 0x0007220000000800 */
[----:B-1----:R-:W-:Y:S01]  /*2090*/  @!P4 FMUL R40, R40, R40 ;  /* 0x000000282828c220 */ /* 0x002fe20000400000 */
[----:B------:R-:W-:-:S05]  /*20a0*/  FSETP.GEU.AND P4, PT, R51, -126, PT ;  /* 0xc2fc00003300780b */ /* 0x000fca0003f8e000 */
[----:B------:R-:W-:Y:S01]  /*20b0*/  @!P5 FMUL R46, R46, 0.5 ;  /* 0x3f0000002e2ed820 */ /* 0x000fe20000400000 */
[----:B------:R1:W5:Y:S01]  /*20c0*/  MUFU.EX2 R31, R38 ;  /* 0x00000026001f7308 */ /* 0x0003620000000800 */
[----:B--2---:R-:W-:Y:S01]  /*20d0*/  @!P6 FMUL R23, R23, R23 ;  /* 0x000000171717e220 */ /* 0x004fe20000400000 */
[----:B------:R-:W-:Y:S01]  /*20e0*/  FSETP.GEU.AND P6, PT, R54, -126, PT ;  /* 0xc2fc00003600780b */ /* 0x000fe20003fce000 */
[----:B---3--:R-:W-:Y:S02]  /*20f0*/  FADD R34, R33, R14 ;  /* 0x0000000e21227221 */ /* 0x008fe40000000000 */
[----:B------:R-:W-:Y:S02]  /*2100*/  FADD R42, R18, R23 ;  /* 0x00000017122a7221 */ /* 0x000fe40000000000 */
[----:B------:R-:W-:Y:S01]  /*2110*/  @!P4 FMUL R51, R51, 0.5 ;  /* 0x3f0000003333c820 */ /* 0x000fe20000400000 */
[----:B------:R-:W2:Y:S01]  /*2120*/  MUFU.EX2 R50, R50 ;  /* 0x0000003200327308 */ /* 0x000ea20000000800 */
[----:B----4-:R-:W-:Y:S01]  /*2130*/  @!P3 FMUL R21, R21, R21 ;  /* 0x000000151515b220 */ /* 0x010fe20000400000 */
[----:B------:R-:W-:Y:S01]  /*2140*/  FSETP.GEU.AND P3, PT, R43, -126, PT ;  /* 0xc2fc00002b00780b */ /* 0x000fe20003f6e000 */
[----:B-1----:R-:W-:Y:S01]  /*2150*/  FADD R38, R7, R26 ;  /* 0x0000001a07267221 */ /* 0x002fe20000000000 */
[----:B------:R-:W-:Y:S01]  /*2160*/  FADD R26, R28, R15 ;  /* 0x0000000f1c1a7221 */ /* 0x000fe20000000000 */
[----:B------:R-:W-:Y:S01]  /*2170*/  FADD R7, R25, R10 ;  /* 0x0000000a19077221 */ /* 0x000fe20000000000 */
[----:B------:R-:W-:Y:S01]  /*2180*/  F2FP.BF16.F32.PACK_AB R25, R27, R18 ;  /* 0x000000121b19723e */ /* 0x000fe200000010ff */
[----:B------:R-:W-:Y:S01]  /*2190*/  @!P6 FMUL R54, R54, 0.5 ;  /* 0x3f0000003636e820 */ /* 0x000fe20000400000 */
[----:B------:R-:W1:Y:S01]  /*21a0*/  MUFU.EX2 R46, R46 ;  /* 0x0000002e002e7308 */ /* 0x000e620000000800 */
[----:B-----5:R-:W-:Y:S01]  /*21b0*/  @!P2 FMUL R31, R31, R31 ;  /* 0x0000001f1f1fa220 */ /* 0x020fe20000400000 */
[----:B------:R-:W-:Y:S01]  /*21c0*/  FSETP.GEU.AND P2, PT, R47, -126, PT ;  /* 0xc2fc00002f00780b */ /* 0x000fe20003f4e000 */
[----:B------:R-:W-:Y:S01]  /*21d0*/  FADD R41, R26, R41 ;  /* 0x000000291a297221 */ /* 0x000fe20000000000 */
[----:B------:R-:W-:-:S03]  /*21e0*/  FADD R7, R7, R34 ;  /* 0x0000002207077221 */ /* 0x000fc60000000000 */
[----:B------:R-:W-:Y:S01]  /*21f0*/  @!P3 FMUL R43, R43, 0.5 ;  /* 0x3f0000002b2bb820 */ /* 0x000fe20000400000 */
[----:B------:R-:W3:Y:S01]  /*2200*/  MUFU.EX2 R51, R51 ;  /* 0x0000003300337308 */ /* 0x000ee20000000800 */
[----:B--2---:R-:W-:Y:S01]  /*2210*/  @!P1 FMUL R50, R50, R50 ;  /* 0x0000003232329220 */ /* 0x004fe20000400000 */
[----:B------:R-:W-:Y:S01]  /*2220*/  FSETP.GEU.AND P1, PT, R6, -126, PT ;  /* 0xc2fc00000600780b */ /* 0x000fe20003f2e000 */
[----:B------:R-:W-:Y:S02]  /*2230*/  FADD R38, R38, R41 ;  /* 0x0000002926267221 */ /* 0x000fe40000000000 */
[----:B------:R-:W-:Y:S02]  /*2240*/  FADD R45, R21, R50 ;  /* 0x00000032152d7221 */ /* 0x000fe40000000000 */
[----:B------:R-:W-:Y:S01]  /*2250*/  @!P2 FMUL R47, R47, 0.5 ;  /* 0x3f0000002f2fa820 */ /* 0x000fe20000400000 */
[----:B------:R2:W4:Y:S01]  /*2260*/  MUFU.EX2 R44, R43 ;  /* 0x0000002b002c7308 */ /* 0x0005220000000800 */
[----:B-1----:R-:W-:Y:S01]  /*2270*/  @!P5 FMUL R46, R46, R46 ;  /* 0x0000002e2e2ed220 */ /* 0x002fe20000400000 */
[----:B------:R-:W-:-:S03]  /*2280*/  FADD R42, R42, R45 ;  /* 0x0000002d2a2a7221 */ /* 0x000fc60000000000 */
[----:B------:R-:W-:Y:S02]  /*2290*/  FADD R26, R19, R46 ;  /* 0x0000002e131a7221 */ /* 0x000fe40000000000 */
[----:B------:R-:W-:Y:S01]  /*22a0*/  @!P1 FMUL R6, R6, 0.5 ;  /* 0x3f00000006069820 */ /* 0x000fe20000400000 */
[----:B------:R-:W1:Y:S01]  /*22b0*/  MUFU.EX2 R35, R47 ;  /* 0x0000002f00237308 */ /* 0x000e620000000800 */
[----:B--2---:R-:W-:Y:S01]  /*22c0*/  FADD R43, R37, R16 ;  /* 0x00000010252b7221 */ /* 0x004fe20000000000 */
[----:B---3--:R-:W-:-:S03]  /*22d0*/  @!P4 FMUL R51, R51, R51 ;  /* 0x000000333333c220 */ /* 0x008fc60000400000 */
[----:B------:R-:W-:Y:S01]  /*22e0*/  FADD R30, R30, R43 ;  /* 0x0000002b1e1e7221 */ /* 0x000fe20000000000 */
[----:B------:R-:W-:Y:S02]  /*22f0*/  FADD R43, R22, R51 ;  /* 0x00000033162b7221 */ /* 0x000fe40000000000 */
[----:B------:R-:W2:Y:S01]  /*2300*/  MUFU.EX2 R54, R54 ;  /* 0x0000003600367308 */ /* 0x000ea20000000800 */
[----:B----4-:R-:W-:Y:S01]  /*2310*/  @!P3 FMUL R44, R44, R44 ;  /* 0x0000002c2c2cb220 */ /* 0x010fe20000400000 */
[----:B------:R-:W-:Y:S01]  /*2320*/  FADD R7, R7, R30 ;  /* 0x0000001e07077221 */ /* 0x000fe20000000000 */
[----:B------:R-:W-:Y:S02]  /*2330*/  F2FP.BF16.F32.PACK_AB R30, R37, R36 ;  /* 0x00000024251e723e */ /* 0x000fe400000010ff */
[----:B------:R-:W-:Y:S02]  /*2340*/  F2FP.BF16.F32.PACK_AB R36, R14, R11 ;  /* 0x0000000b0e24723e */ /* 0x000fe400000010ff */
[----:B------:R-:W-:Y:S01]  /*2350*/  F2FP.BF16.F32.PACK_AB R37, R51, R50 ;  /* 0x000000323325723e */ /* 0x000fe200000010ff */
[----:B------:R3:W4:Y:S01]  /*2360*/  MUFU.EX2 R39, R6 ;  /* 0x0000000600277308 */ /* 0x0007220000000800 */
[----:B-1----:R-:W-:-:S04]  /*2370*/  @!P2 FMUL R35, R35, R35 ;  /* 0x000000232323a220 */ /* 0x002fc80000400000 */
[----:B------:R-:W-:Y:S01]  /*2380*/  FADD R34, R20, R35 ;  /* 0x0000002314227221 */ /* 0x000fe20000000000 */
[----:B------:R-:W-:Y:S01]  /*2390*/  F2FP.BF16.F32.PACK_AB R35, R35, R46 ;  /* 0x0000002e2323723e */ /* 0x000fe200000010ff */
[----:B--2---:R-:W-:Y:S01]  /*23a0*/  @!P6 FMUL R54, R54, R54 ;  /* 0x000000363636e220 */ /* 0x004fe20000400000 */
[----:B---3--:R-:W-:Y:S01]  /*23b0*/  FADD R6, R27, R44 ;  /* 0x0000002c1b067221 */ /* 0x008fe20000000000 */
[----:B------:R-:W-:Y:S02]  /*23c0*/  F2FP.BF16.F32.PACK_AB R27, R20, R19 ;  /* 0x00000013141b723e */ /* 0x000fe400000010ff */
[----:B------:R-:W-:Y:S01]  /*23d0*/  FADD R45, R31, R54 ;  /* 0x000000361f2d7221 */ /* 0x000fe20000000000 */
[----:B------:R-:W-:Y:S01]  /*23e0*/  FADD R6, R6, R43 ;  /* 0x0000002b06067221 */ /* 0x000fe20000000000 */
[----:B------:R-:W-:Y:S01]  /*23f0*/  F2FP.BF16.F32.PACK_AB R31, R40, R31 ;  /* 0x0000001f281f723e */ /* 0x000fe200000010ff */
[----:B----4-:R-:W-:Y:S01]  /*2400*/  @!P1 FMUL R39, R39, R39 ;  /* 0x0000002727279220 */ /* 0x010fe20000400000 */
[----:B------:R-:W-:Y:S01]  /*2410*/  FADD R45, R26, R45 ;  /* 0x0000002d1a2d7221 */ /* 0x000fe20000000000 */
[----:B------:R-:W-:-:S02]  /*2420*/  IMAD.U32 R26, RZ, RZ, UR7 ;  /* 0x00000007ff1a7e24 */ /* 0x000fc4000f8e00ff */
[----:B------:R-:W-:Y:S01]  /*2430*/  FADD R47, R40, R39 ;  /* 0x00000027282f7221 */ /* 0x000fe20000000000 */
[----:B------:R-:W-:Y:S01]  /*2440*/  FADD R42, R42, R45 ;  /* 0x0000002d2a2a7221 */ /* 0x000fe20000000000 */
[----:B------:R1:W-:Y:S02]  /*2450*/  SYNCS.ARRIVE.TRANS64.A1T0 RZ, [R26+UR13], RZ ;  /* 0x000000ff1aff79a7 */ /* 0x0003e4000810000d */
[----:B------:R-:W-:Y:S01]  /*2460*/  FADD R47, R34, R47 ;  /* 0x0000002f222f7221 */ /* 0x000fe20000000000 */
[----:B------:R-:W-:-:S03]  /*2470*/  F2FP.BF16.F32.PACK_AB R34, R12, R15 ;  /* 0x0000000f0c22723e */ /* 0x000fc600000010ff */
[----:B------:R-:W-:Y:S01]  /*2480*/  FADD R47, R6, R47 ;  /* 0x0000002f062f7221 */ /* 0x000fe20000000000 */
[----:B------:R-:W-:Y:S01]  /*2490*/  FADD R6, R38, R7 ;  /* 0x0000000726067221 */ /* 0x000fe20000000000 */
[----:B-1----:R-:W-:Y:S02]  /*24a0*/  F2FP.BF16.F32.PACK_AB R26, R29, R28 ;  /* 0x0000001c1d1a723e */ /* 0x002fe400000010ff */
[----:B------:R-:W-:Y:S01]  /*24b0*/  F2FP.BF16.F32.PACK_AB R28, R33, R32 ;  /* 0x00000020211c723e */ /* 0x000fe200000010ff */
[----:B------:R-:W-:Y:S01]  /*24c0*/  FADD R7, R42, R47 ;  /* 0x0000002f2a077221 */ /* 0x000fe20000000000 */
[----:B------:R-:W-:Y:S02]  /*24d0*/  F2FP.BF16.F32.PACK_AB R32, R10, R13 ;  /* 0x0000000d0a20723e */ /* 0x000fe400000010ff */
[----:B------:R-:W-:Y:S02]  /*24e0*/  F2FP.BF16.F32.PACK_AB R38, R16, R17 ;  /* 0x000000111026723e */ /* 0x000fe400000010ff */
[----:B------:R-:W-:-:S02]  /*24f0*/  F2FP.BF16.F32.PACK_AB R29, R22, R21 ;  /* 0x00000015161d723e */ /* 0x000fc400000010ff */
[----:B------:R-:W-:Y:S01]  /*2500*/  F2FP.BF16.F32.PACK_AB R33, R44, R23 ;  /* 0x000000172c21723e */ /* 0x000fe200000010ff */
[----:B------:R-:W-:Y:S06]  /*2510*/  @!P0 BRA `(.L_x_19) ;  /* 0x0000000000048947 */ /* 0x000fec0003800000 */
[----:B------:R-:W-:Y:S01]  /*2520*/  BPT.TRAP 0x1 ;  /* 0x000000040000795c */ /* 0x000fe20000300000 */
.L_x_19:
[----:B------:R-:W1:Y:S02]  /*2530*/  SYNCS.PHASECHK.TRANS64.TRYWAIT P1, [UR38+0x7008], R9 ;  /* 0x00700809ff0075a7 */ /* 0x000e640008020166 */
[----:B-1----:R-:W-:Y:S05]  /*2540*/  @!P1 BRA `(.L_x_20) ;  /* 0x0000005400e89947 */ /* 0x002fea0003800000 */
.L_x_102:
[----:B------:R-:W-:Y:S01]  /*2550*/  UIADD3 UR6, UR12, 0x100, URZ ;  /* 0x000001000c067890 */ /* 0x000fe2000fffe03f */
[----:B------:R-:W-:Y:S01]  /*2560*/  WARPGROUP.ARRIVE ;  /* 0x00000000000079c5 */ /* 0x000fe20000000000 */
[----:B------:R-:W-:Y:S01]  /*2570*/  UMOV UR7, 0x80000020 ;  /* 0x8000002000077882 */ /* 0x000fe20000000000 */
[----:B------:R-:W-:-:S06]  /*2580*/  F2FP.BF16.F32.PACK_AB R39, R39, R54 ;  /* 0x000000362727723e */ /* 0x000fcc00000010ff */
[----:B------:R-:W-:Y:S01]  /*2590*/  HGMMA.64x32x16.F32.BF16 R56, R24, gdesc[UR4].tnspB, RZ, !UPT, gsb0 ;  /* 0x4060000418387df0 */ /* 0x000fe2000c0018ff */
[----:B------:R-:W-:Y:S01]  /*25a0*/  UIADD3 UR6, UR12, 0x140, URZ ;  /* 0x000001400c067890 */ /* 0x000fe2000fffe03f */
[----:B------:R-:W-:Y:S01]  /*25b0*/  UMOV UR7, 0x80000020 ;  /* 0x8000002000077882 */ /* 0x000fe20000000000 */
[----:B------:R-:W-:Y:S02]  /*25c0*/  WARPGROUP.DEPBAR.LE gsb0, 0x0 ;  /* 0x00008000000079c5 */ /* 0x000fe40000010000 */
[----:B------:R-:W-:-:S06]  /*25d0*/  WARPGROUP.ARRIVE ;  /* 0x00000000000079c5 */ /* 0x000fcc0000000000 */
[----:B------:R-:W-:Y:S01]  /*25e0*/  HGMMA.64x32x16.F32.BF16 R56, R28, gdesc[UR4].tnspB, R56, gsb0 ;  /* 0x406000041c387df0 */ /* 0x000fe20008001838 */
        /* <DEDUP_REMOVED lines=9> */
[----:B------:R-:W-:Y:S03]  /*2680*/  HGMMA.64x32x16.F32.BF16 R56, R36, gdesc[UR4].tnspB, R56, gsb0 ;  /* 0x4060000424387df0 */ /* 0x000fe60008001838 */
[----:B------:R-:W-:Y:S02]  /*2690*/  WARPGROUP.DEPBAR.LE gsb0, 0x0 ;  /* 0x00008000000079c5 */ /* 0x000fe40000010000 */
[----:B------:R-:W-:Y:S05]  /*26a0*/  @!P0 BRA `(.L_x_21) ;  /* 0x0000000000048947 */ /* 0x000fea0003800000 */
[----:B------:R-:W-:Y:S01]  /*26b0*/  BPT.TRAP 0x1 ;  /* 0x000000040000795c */ /* 0x000fe20000300000 */
.L_x_21:
[----:B------:R-:W-:Y:S01]  /*26c0*/  UISETP.EQ.AND UP0, UPT, UR36, URZ, !UP0 ;  /* 0x0000003f2400728c */ /* 0x000fe2000c702270 */
[----:B-1----:R-:W-:Y:S01]  /*26d0*/  IMAD.MOV.U32 R9, RZ, RZ, RZ ;  /* 0x000000ffff097224 */ /* 0x002fe200078e00ff */
[----:B------:R-:W-:Y:S02]  /*26e0*/  UIADD3 UR6, UR38, 0x7028, URZ ;  /* 0x0000702826067890 */ /* 0x000fe4000fffe03f */
[----:B------:R-:W-:Y:S02]  /*26f0*/  USEL UR7, URZ, 0x1, !UP0 ;  /* 0x000000013f077887 */ /* 0x000fe4000c000000 */
[----:B------:R-:W-:Y:S02]  /*2700*/  UPRMT UR6, URZ, 0x654, UR6 ;  /* 0x000006543f067896 */ /* 0x000fe40008000006 */
[----:B------:R-:W-:-:S04]  /*2710*/  USEL UR7, UR7, 0x2, UP1 ;  /* 0x0000000207077887 */ /* 0x000fc80008800000 */
[----:B------:R-:W-:-:S03]  /*2720*/  UISETP.GT.U32.AND UP0, UPT, UR7, 0x1, UPT ;  /* 0x000000010700788c */ /* 0x000fc6000bf04070 */
[----:B------:R-:W-:Y:S03]  /*2730*/  SYNCS.ARRIVE.TRANS64.RED.A1T0 RZ, [UR6], RZ ;  /* 0x000000ffffff79a7 */ /* 0x000fe60008100406 */
[----:B------:R-:W-:-:S13]  /*2740*/  PLOP3.LUT P1, PT, PT, PT, UP0, 0x80, 0x0 ;  /* 0x000000000000781c */ /* 0x000fda0003f2f008 */
[----:B------:R-:W-:Y:S05]  /*2750*/  @P1 BRA `(.L_x_22) ;  /* 0x0000000000041947 */ /* 0x000fea0003800000 */
[----:B------:R-:W-:Y:S01]  /*2760*/  BPT.TRAP 0x1 ;  /* 0x000000040000795c */ /* 0x000fe20000300000 */
.L_x_22:
[----:B------:R-:W-:Y:S01]  /*2770*/  ISETP.GE.AND P2, PT, R3, 0x4, PT ;  /* 0x000000040300780c */ /* 0x000fe20003f46270 */
[----:B------:R-:W-:Y:S01]  /*2780*/  UMOV UR13, 0x1 ;  /* 0x00000001000d7882 */ /* 0x000fe20000000000 */
[----:B------:R-:W-:Y:S01]  /*2790*/  UMOV UR15, 0x2 ;  /* 0x00000002000f7882 */ /* 0x000fe20000000000 */
[----:B------:R-:W-:Y:S02]  /*27a0*/  VIADD R5, R5, 0x40 ;  /* 0x0000004005057836 */ /* 0x000fe40000000000 */
[----:B------:R-:W-:-:S08]  /*27b0*/  VIADD R10, R3, 0xfffffffe ;  /* 0xfffffffe030a7836 */ /* 0x000fd00000000000 */
[----:B------:R-:W-:Y:S05]  /*27c0*/  @!P2 BRA `(.L_x_23) ;  /* 0x0000001400dca947 */ /* 0x000fea0003800000 */
[----:B------:R-:W-:Y:S01]  /*27d0*/  IADD3 R3, R3, -0x3, RZ ;  /* 0xfffffffd03037810 */ /* 0x000fe20007ffe0ff */
[----:B------:R-:W-:Y:S01]  /*27e0*/  IMAD.MOV.U32 R11, RZ, RZ, R4 ;  /* 0x000000ffff0b7224 */ /* 0x000fe200078e0004 */
[----:B------:R-:W-:Y:S01]  /*27f0*/  UMOV UR15, 0x2 ;  /* 0x00000002000f7882 */ /* 0x000fe20000000000 */
[----:B------:R-:W-:Y:S01]  /*2800*/  IMAD.MOV.U32 R13, RZ, RZ, R8 ;  /* 0x000000ffff0d7224 */ /* 0x000fe200078e0008 */
[----:B------:R-:W-:Y:S01]  /*2810*/  UMOV UR13, 0x1 ;  /* 0x00000001000d7882 */ /* 0x000fe20000000000 */
[----:B------:R-:W-:Y:S01]  /*2820*/  IMAD.MOV.U32 R9, RZ, RZ, RZ ;  /* 0x000000ffff097224 */ /* 0x000fe200078e00ff */
[----:B------:R-:W-:-:S06]  /*2830*/  ULDC UR17, c[0x0][0x604] ;  /* 0x0001810000117ab9 */ /* 0x000fcc0000000800 */
.L_x_34:
[----:B------:R-:W-:Y:S01]  /*2840*/  PLOP3.LUT P3, PT, PT, PT, UP1, 0x80, 0x0 ;  /* 0x000000000000781c */ /* 0x000fe20003f6f018 */
[----:B------:R-:W-:-:S12]  /*2850*/  IMAD.MOV.U32 R10, RZ, RZ, R3 ;  /* 0x000000ffff0a7224 */ /* 0x000fd800078e0003 */
[----:B------:R-:W-:Y:S05]  /*2860*/  @!P3 BRA `(.L_x_24) ;  /* 0x000000000004b947 */ /* 0x000fea0003800000 */
[----:B------:R-:W-:Y:S01]  /*2870*/  BPT.TRAP 0x1 ;  /* 0x000000040000795c */ /* 0x000fe20000300000 */
.L_x_24:
[----:B------:R-:W-:Y:S01]  /*2880*/  ULEA UR6, UR15, UR38, 0x3 ;  /* 0x000000260f067291 */ /* 0x000fe2000f8e183f */
[----:B------:R-:W-:-:S08]  /*2890*/  SHF.L.U32 R3, R9, 0x1f, RZ ;  /* 0x0000001f09037819 */ /* 0x000fd000000006ff */
[----:B------:R-:W1:Y:S02]  /*28a0*/  SYNCS.PHASECHK.TRANS64.TRYWAIT P2, [UR6+0x7000], R3 ;  /* 0x00700003ff0075a7 */ /* 0x000e640008040146 */
[----:B-1----:R-:W-:Y:S05]  /*28b0*/  @!P2 BRA `(.L_x_25) ;  /* 0x000000540024a947 */ /* 0x002fea0003800000 */
.L_x_103:
[----:B------:R-:W-:Y:S01]  /*28c0*/  ULEA UR6, UR15, UR14, 0x8 ;  /* 0x0000000e0f067291 */ /* 0x000fe2000f8e403f */
[----:B------:R-:W-:Y:S01]  /*28d0*/  WARPGROUP.ARRIVE ;  /* 0x00000000000079c5 */ /* 0x000fe20000000000 */
[----:B------:R-:W-:Y:S01]  /*28e0*/  UMOV UR7, 0x80000020 ;  /* 0x8000002000077882 */ /* 0x000fe20000000000 */
[----:B------:R-:W-:Y:S01]  /*28f0*/  UMOV UR11, 0x80000020 ;  /* 0x80000020000b7882 */ /* 0x000fe20000000000 */
[----:B------:R-:W-:Y:S02]  /*2900*/  UIADD3 UR10, UR6, 0x2, URZ ;  /* 0x00000002060a7890 */ /* 0x000fe4000fffe03f */
[----:B------:R-:W-:-:S03]  /*2910*/  UIADD3 UR15, UR15, 0x1, URZ ;  /* 0x000000010f0f7890 */ /* 0x000fc6000fffe03f */
[----:B------:R-:W-:Y:S01]  /*2920*/  HGMMA.64x64x16.F32.BF16 R24, gdesc[UR4], RZ, !UPT, gsb0 ;  /* 0x00e00000041879f0 */ /* 0x000fe2000c0018ff */
[----:B------:R-:W-:-:S04]  /*2930*/  UISETP.NE.AND UP0, UPT, UR15, 0x5, UPT ;  /* 0x000000050f00788c */ /* 0x000fc8000bf05270 */
[----:B------:R-:W-:Y:S02]  /*2940*/  USEL UR6, URZ, 0x1, UP0 ;  /* 0x000000013f067887 */ /* 0x000fe40008000000 */
[----:B------:R-:W-:-:S04]  /*2950*/  USEL UR15, UR15, URZ, UP0 ;  /* 0x0000003f0f0f7287 */ /* 0x000fc80008000000 */
[----:B------:R-:W-:Y:S01]  /*2960*/  LOP3.LUT R73, R9, UR6, RZ, 0x3c, !PT ;  /* 0x0000000609497c12 */ /* 0x000fe2000f8e3cff */
[----:B------:R-:W-:Y:S02]  /*2970*/  WARPGROUP.DEPBAR.LE gsb0, 0x0 ;  /* 0x00008000000079c5 */ /* 0x000fe40000010000 */
[----:B------:R-:W-:-:S06]  /*2980*/  WARPGROUP.ARRIVE ;  /* 0x00000000000079c5 */ /* 0x000fcc0000000000 */
[----:B------:R-:W-:Y:S03]  /*2990*/  HGMMA.64x64x16.F32.BF16 R24, gdesc[UR8], R24, gsb0 ;  /* 0x00e00000081879f0 */ /* 0x000fe60008001818 */
[----:B------:R-:W-:Y:S02]  /*29a0*/  WARPGROUP.DEPBAR.LE gsb0, 0x0 ;  /* 0x00008000000079c5 */ /* 0x000fe40000010000 */
[----:B------:R-:W-:Y:S05]  /*29b0*/  @!P3 BRA `(.L_x_26) ;  /* 0x000000000004b947 */ /* 0x000fea0003800000 */
[----:B------:R-:W-:Y:S01]  /*29c0*/  BPT.TRAP 0x1 ;  /* 0x000000040000795c */ /* 0x000fe20000300000 */
.L_x_26:
[----:B-1----:R-:W-:Y:S01]  /*29d0*/  FMNMX R4, R24, R11, !PT ;  /* 0x0000000b18047209 */ /* 0x002fe20007800000 */
[----:B------:R-:W-:-:S03]  /*29e0*/  ULEA UR6, UR15, UR38, 0x3 ;  /* 0x000000260f067291 */ /* 0x000fc6000f8e183f */
[----:B------:R-:W-:-:S04]  /*29f0*/  FMNMX R3, R25, R4, !PT ;  /* 0x0000000419037209 */ /* 0x000fc80007800000 */
        /* <DEDUP_REMOVED lines=13> */
[----:B------:R-:W-:-:S05]  /*2ad0*/  FMNMX R3, R53, R4, !PT ;  /* 0x0000000435037209 */ /* 0x000fca0007800000 */
[----:B------:R-:W1:Y:S02]  /*2ae0*/  SHFL.BFLY PT, R4, R3, 0x1, 0x1f ;  /* 0x0c201f0003047f89 */ /* 0x000e6400000e0000 */
[----:B-1----:R-:W-:Y:S02]  /*2af0*/  FMNMX R8, R3, R4, !PT ;  /* 0x0000000403087209 */ /* 0x002fe40007800000 */
[----:B------:R-:W-:-:S03]  /*2b00*/  FMNMX R4, R26, R13, !PT ;  /* 0x0000000d1a047209 */ /* 0x000fc60007800000 */
[----:B------:R-:W1:Y:S01]  /*2b10*/  SHFL.BFLY PT, R9, R8, 0x2, 0x1f ;  /* 0x0c401f0008097f89 */ /* 0x000e6200000e0000 */
[----:B------:R-:W-:-:S04]  /*2b20*/  FMNMX R15, R27, R4, !PT ;  /* 0x000000041b0f7209 */ /* 0x000fc80007800000 */
[----:B------:R-:W-:-:S04]  /*2b30*/  FMNMX R4, R30, R15, !PT ;  /* 0x0000000f1e047209 */ /* 0x000fc80007800000 */
[----:B------:R-:W-:-:S04]  /*2b40*/  FMNMX R15, R31, R4, !PT ;  /* 0x000000041f0f7209 */ /* 0x000fc80007800000 */
[----:B------:R-:W-:Y:S02]  /*2b50*/  FMNMX R12, R34, R15, !PT ;  /* 0x0000000f220c7209 */ /* 0x000fe40007800000 */
[----:B-1----:R-:W-:Y:S02]  /*2b60*/  FMNMX R4, R8, R9, !PT ;  /* 0x0000000908047209 */ /* 0x002fe40007800000 */
[----:B------:R-:W-:Y:S02]  /*2b70*/  FMNMX R9, R35, R12, !PT ;  /* 0x0000000c23097209 */ /* 0x000fe40007800000 */
[----:B------:R-:W-:Y:S02]  /*2b80*/  FSETP.NEU.AND P2, PT, R4, -INF , PT ;  /* 0xff8000000400780b */ /* 0x000fe40003f4d000 */
[----:B------:R-:W-:Y:S02]  /*2b90*/  FMNMX R14, R38, R9, !PT ;  /* 0x00000009260e7209 */ /* 0x000fe40007800000 */
[----:B------:R-:W-:-:S02]  /*2ba0*/  FSEL R12, R4, RZ, P2 ;  /* 0x000000ff040c7208 */ /* 0x000fc40001000000 */
[----:B------:R-:W-:-:S03]  /*2bb0*/  FMNMX R9, R39, R14, !PT ;  /* 0x0000000e27097209 */ /* 0x000fc60007800000 */
[----:B------:R-:W-:Y:S01]  /*2bc0*/  FMUL R3, R12, UR17 ;  /* 0x000000110c037c20 */ /* 0x000fe20008400000 */
[----:B------:R-:W-:Y:S01]  /*2bd0*/  FMNMX R8, R42, R9, !PT ;  /* 0x000000092a087209 */ /* 0x000fe20007800000 */
[----:B------:R-:W-:Y:S02]  /*2be0*/  FADD R12, -R12, R11 ;  /* 0x0000000b0c0c7221 */ /* 0x000fe40000000100 */
[--C-:B------:R-:W-:Y:S01]  /*2bf0*/  FFMA R24, R24, UR17, -R3.reuse ;  /* 0x0000001118187c23 */ /* 0x100fe20008000803 */
[--C-:B------:R-:W-:Y:S01]  /*2c00*/  FFMA R25, R25, UR17, -R3.reuse ;  /* 0x0000001119197c23 */ /* 0x100fe20008000803 */
[----:B------:R-:W-:Y:S01]  /*2c10*/  FMNMX R9, R43, R8, !PT ;  /* 0x000000082b097209 */ /* 0x000fe20007800000 */
[--C-:B------:R-:W-:Y:S01]  /*2c20*/  FFMA R28, R28, UR17, -R3.reuse ;  /* 0x000000111c1c7c23 */ /* 0x100fe20008000803 */
[--C-:B------:R-:W-:Y:S01]  /*2c30*/  FFMA R29, R29, UR17, -R3.reuse ;  /* 0x000000111d1d7c23 */ /* 0x100fe20008000803 */
[----:B------:R-:W-:Y:S01]  /*2c40*/  FSETP.GEU.AND P5, PT, R24, -126, PT ;  /* 0xc2fc00001800780b */ /* 0x000fe20003fae000 */
        /* <DEDUP_REMOVED lines=12> */
[----:B------:R-:W-:Y:S01]  /*2d10*/  @!P5 FMUL R24, R24, 0.5 ;  /* 0x3f0000001818d820 */ /* 0x000fe20000400000 */
[----:B------:R-:W-:Y:S01]  /*2d20*/  FSETP.GEU.AND P6, PT, R32, -126, PT ;  /* 0xc2fc00002000780b */ /* 0x000fe20003fce000 */
[----:B------:R-:W-:Y:S01]  /*2d30*/  @!P3 FMUL R25, R25, 0.5 ;  /* 0x3f0000001919b820 */ /* 0x000fe20000400000 */
[----:B------:R-:W-:Y:S01]  /*2d40*/  FMNMX R9, R51, R8, !PT ;  /* 0x0000000833097209 */ /* 0x000fe20007800000 */
[--C-:B------:R-:W-:Y:S01]  /*2d50*/  FFMA R44, R44, UR17, -R3.reuse ;  /* 0x000000112c2c7c23 */ /* 0x100fe20008000803 */
[--C-:B------:R-:W-:Y:S01]  /*2d60*/  FFMA R45, R45, UR17, -R3.reuse ;  /* 0x000000112d2d7c23 */ /* 0x100fe20008000803 */
[----:B------:R-:W1:Y:S01]  /*2d70*/  MUFU.EX2 R24, R24 ;  /* 0x0000001800187308 */ /* 0x000e620000000800 */
[----:B------:R-:W-:Y:S01]  /*2d80*/  FMNMX R8, R54, R9, !PT ;  /* 0x0000000936087209 */ /* 0x000fe20007800000 */
[----:B------:R-:W-:Y:S01]  /*2d90*/  @!P2 FMUL R28, R28, 0.5 ;  /* 0x3f0000001c1ca820 */ /* 0x000fe20000400000 */
[--C-:B------:R-:W-:Y:S01]  /*2da0*/  FFMA R48, R48, UR17, -R3.reuse ;  /* 0x0000001130307c23 */ /* 0x100fe20008000803 */
[----:B------:R-:W-:Y:S01]  /*2db0*/  @!P4 FMUL R29, R29, 0.5 ;  /* 0x3f0000001d1dc820 */ /* 0x000fe20000400000 */
[----:B------:R-:W-:Y:S01]  /*2dc0*/  FMNMX R8, R55, R8, !PT ;  /* 0x0000000837087209 */ /* 0x000fe20007800000 */
[--C-:B------:R-:W-:Y:S01]  /*2dd0*/  FFMA R49, R49, UR17, -R3.reuse ;  /* 0x0000001131317c23 */ /* 0x100fe20008000803 */
[--C-:B------:R-:W-:Y:S01]  /*2de0*/  FFMA R53, R53, UR17, -R3.reuse ;  /* 0x0000001135357c23 */ /* 0x100fe20008000803 */
[----:B------:R-:W2:Y:S01]  /*2df0*/  MUFU.EX2 R25, R25 ;  /* 0x0000001900197308 */ /* 0x000ea20000000800 */
[----:B------:R-:W-:Y:S01]  /*2e00*/  @!P6 FMUL R32, R32, 0.5 ;  /* 0x3f0000002020e820 */ /* 0x000fe20000400000 */
[----:B------:R-:W3:Y:S01]  /*2e10*/  SHFL.BFLY PT, R9, R8, 0x1, 0x1f ;  /* 0x0c201f0008097f89 */ /* 0x000ee200000e0000 */
[----:B------:R-:W-:Y:S01]  /*2e20*/  FFMA R52, R52, UR17, -R3 ;  /* 0x0000001134347c23 */ /* 0x000fe20008000803 */
[----:B------:R-:W-:-:S04]  /*2e30*/  FMUL R12, R12, UR17 ;  /* 0x000000110c0c7c20 */ /* 0x000fc80008400000 */
[----:B------:R-:W4:Y:S01]  /*2e40*/  MUFU.EX2 R28, R28 ;  /* 0x0000001c001c7308 */ /* 0x000f220000000800 */
[----:B-1----:R-:W-:Y:S01]  /*2e50*/  @!P5 FMUL R24, R24, R24 ;  /* 0x000000181818d220 */ /* 0x002fe20000400000 */
[----:B------:R-:W-:-:S06]  /*2e60*/  FSETP.GEU.AND P5, PT, R33, -126, PT ;  /* 0xc2fc00002100780b */ /* 0x000fcc0003fae000 */
[----:B------:R-:W1:Y:S01]  /*2e70*/  MUFU.EX2 R29, R29 ;  /* 0x0000001d001d7308 */ /* 0x000e620000000800 */
[----:B--2---:R-:W-:Y:S01]  /*2e80*/  @!P3 FMUL R25, R25, R25 ;  /* 0x000000191919b220 */ /* 0x004fe20000400000 */
[----:B------:R-:W-:-:S05]  /*2e90*/  FSETP.GEU.AND P3, PT, R36, -126, PT ;  /* 0xc2fc00002400780b */ /* 0x000fca0003f6e000 */
[----:B------:R-:W-:Y:S01]  /*2ea0*/  @!P5 FMUL R33, R33, 0.5 ;  /* 0x3f0000002121d820 */ /* 0x000fe20000400000 */
[----:B------:R-:W2:Y:S01]  /*2eb0*/  MUFU.EX2 R32, R32 ;  /* 0x0000002000207308 */ /* 0x000ea20000000800 */
[----:B----4-:R-:W-:Y:S01]  /*2ec0*/  @!P2 FMUL R28, R28, R28 ;  /* 0x0000001c1c1ca220 */ /* 0x010fe20000400000 */
[----:B------:R-:W-:Y:S02]  /*2ed0*/  FSETP.GEU.AND P2, PT, R37, -126, PT ;  /* 0xc2fc00002500780b */ /* 0x000fe40003f4e000 */
[----:B---3--:R-:W-:-:S03]  /*2ee0*/  FMNMX R8, R8, R9, !PT ;  /* 0x0000000908087209 */ /* 0x008fc60007800000 */
[----:B------:R-:W-:Y:S01]  /*2ef0*/  @!P3 FMUL R36, R36, 0.5 ;  /* 0x3f0000002424b820 */ /* 0x000fe20000400000 */
[----:B------:R-:W3:Y:S01]  /*2f00*/  MUFU.EX2 R33, R33 ;  /* 0x0000002100217308 */ /* 0x000ee20000000800 */
[----:B-1----:R-:W-:Y:S01]  /*2f10*/  @!P4 FMUL R29, R29, R29 ;  /* 0x0000001d1d1dc220 */ /* 0x002fe20000400000 */
[----:B------:R-:W-:Y:S01]  /*2f20*/  FSETP.GEU.AND P4, PT, R40, -126, PT ;  /* 0xc2fc00002800780b */ /* 0x000fe20003f8e000 */
[----:B------:R-:W1:Y:S04]  /*2f30*/  SHFL.BFLY PT, R17, R8, 0x2, 0x1f ;  /* 0x0c401f0008117f89 */ /* 0x000e6800000e0000 */
[----:B------:R-:W-:Y:S01]  /*2f40*/  @!P2 FMUL R37, R37, 0.5 ;  /* 0x3f0000002525a820 */ /* 0x000fe20000400000 */
[----:B------:R-:W4:Y:S01]  /*2f50*/  MUFU.EX2 R36, R36 ;  /* 0x0000002400247308 */ /* 0x000f220000000800 */
[----:B--2---:R-:W-:Y:S01]  /*2f60*/  @!P6 FMUL R32, R32, R32 ;  /* 0x000000202020e220 */ /* 0x004fe20000400000 */
[----:B------:R-:W-:-:S05]  /*2f70*/  FSETP.GEU.AND P6, PT, R41, -126, PT ;  /* 0xc2fc00002900780b */ /* 0x000fca0003fce000 */
[----:B------:R-:W-:Y:S01]  /*2f80*/  @!P4 FMUL R40, R40, 0.5 ;  /* 0x3f0000002828c820 */ /* 0x000fe20000400000 */
[----:B------:R-:W2:Y:S01]  /*2f90*/  MUFU.EX2 R37, R37 ;  /* 0x0000002500257308 */ /* 0x000ea20000000800 */
[----:B---3--:R-:W-:Y:S01]  /*2fa0*/  @!P5 FMUL R33, R33, R33 ;  /* 0x000000212121d220 */ /* 0x008fe20000400000 */
[----:B------:R-:W-:-:S05]  /*2fb0*/  FSETP.GEU.AND P5, PT, R44, -126, PT ;  /* 0xc2fc00002c00780b */ /* 0x000fca0003fae000 */
[----:B------:R-:W-:Y:S01]  /*2fc0*/  @!P6 FMUL R41, R41, 0.5 ;  /* 0x3f0000002929e820 */ /* 0x000fe20000400000 */
[----:B------:R-:W3:Y:S01]  /*2fd0*/  MUFU.EX2 R9, R40 ;  /* 0x0000002800097308 */ /* 0x000ee20000000800 */
[----:B----4-:R-:W-:Y:S01]  /*2fe0*/  @!P3 FMUL R36, R36, R36 ;  /* 0x000000242424b220 */ /* 0x010fe20000400000 */
[----:B------:R-:W-:Y:S02]  /*2ff0*/  FSETP.GEU.AND P3, PT, R45, -126, PT ;  /* 0xc2fc00002d00780b */ /* 0x000fe40003f6e000 */
[----:B-1----:R-:W-:-:S03]  /*3000*/  FMNMX R8, R8, R17, !PT ;  /* 0x0000001108087209 */ /* 0x002fc60007800000 */
[----:B------:R-:W-:Y:S01]  /*3010*/  @!P5 FMUL R44, R44, 0.5 ;  /* 0x3f0000002c2cd820 */ /* 0x000fe20000400000 */
[----:B------:R-:W1:Y:S01]  /*3020*/  MUFU.EX2 R14, R41 ;  /* 0x00000029000e7308 */ /* 0x000e620000000800 */
        /* <DEDUP_REMOVED lines=8> */
[----:B-1----:R-:W-:Y:S01]  /*30b0*/  @!P6 FMUL R14, R14, R14 ;  /* 0x0000000e0e0ee220 */ /* 0x002fe20000400000 */
[----:B------:R-:W-:-:S03]  /*30c0*/  FSETP.NEU.AND P6, PT, R8, -INF , PT ;  /* 0xff8000000800780b */ /* 0x000fc60003fcd000 */
[----:B------:R-:W-:Y:S01]  /*30d0*/  FADD R11, R25, R14 ;  /* 0x0000000e190b7221 */ /* 0x000fe20000000000 */
[----:B------:R-:W-:Y:S01]  /*30e0*/  FSEL R22, R8, RZ, P6 ;  /* 0x000000ff08167208 */ /* 0x000fe20003000000 */
[----:B------:R-:W-:Y:S01]  /*30f0*/  @!P4 FMUL R49, R49, 0.5 ;  /* 0x3f0000003131c820 */ /* 0x000fe20000400000 */
[----:B------:R-:W1:Y:S01]  /*3100*/  MUFU.EX2 R17, R48 ;  /* 0x0000003000117308 */ /* 0x000e620000000800 */
[----:B--2---:R-:W-:Y:S01]  /*3110*/  @!P5 FMUL R15, R15, R15 ;  /* 0x0000000f0f0fd220 */ /* 0x004fe20000400000 */
[----:B------:R-:W-:Y:S01]  /*3120*/  FSETP.GEU.AND P5, PT, R53, -126, PT ;  /* 0xc2fc00003500780b */ /* 0x000fe20003fae000 */
[----:B------:R-:W-:Y:S01]  /*3130*/  FMUL R19, R22, UR17 ;  /* 0x0000001116137c20 */ /* 0x000fe20008400000 */
[----:B------:R-:W-:Y:S01]  /*3140*/  FSETP.GEU.AND P6, PT, R52, -126, PT ;  /* 0xc2fc00003400780b */ /* 0x000fe20003fce000 */
[----:B------:R-:W-:Y:S01]  /*3150*/  FADD R22, -R22, R13 ;  /* 0x0000000d16167221 */ /* 0x000fe20000000100 */
[----:B------:R-:W-:Y:S01]  /*3160*/  FADD R13, R24, R9 ;  /* 0x00000009180d7221 */ /* 0x000fe20000000000 */
[--C-:B------:R-:W-:Y:S01]  /*3170*/  FFMA R26, R26, UR17, -R19.reuse ;  /* 0x000000111a1a7c23 */ /* 0x100fe20008000813 */
[----:B------:R-:W2:Y:S01]  /*3180*/  MUFU.EX2 R18, R49 ;  /* 0x0000003100127308 */ /* 0x000ea20000000800 */
[----:B---3--:R-:W-:Y:S01]  /*3190*/  @!P3 FMUL R16, R16, R16 ;  /* 0x000000101010b220 */ /* 0x008fe20000400000 */
[--C-:B------:R-:W-:Y:S01]  /*31a0*/  FFMA R21, R27, UR17, -R19.reuse ;  /* 0x000000111b157c23 */ /* 0x100fe20008000813 */
[--C-:B------:R-:W-:Y:S01]  /*31b0*/  FFMA R30, R30, UR17, -R19.reuse ;  /* 0x000000111e1e7c23 */ /* 0x100fe20008000813 */
[----:B------:R-:W-:Y:S01]  /*31c0*/  FSETP.GEU.AND P3, PT, R26, -126, PT ;  /* 0xc2fc00001a00780b */ /* 0x000fe20003f6e000 */
[--C-:B------:R-:W-:Y:S01]  /*31d0*/  FFMA R41, R34, UR17, -R19.reuse ;  /* 0x0000001122297c23 */ /* 0x100fe20008000813 */
[--C-:B------:R-:W-:Y:S01]  /*31e0*/  FFMA R23, R31, UR17, -R19.reuse ;  /* 0x000000111f177c23 */ /* 0x100fe20008000813 */
[----:B------:R-:W-:Y:S01]  /*31f0*/  @!P5 FMUL R53, R53, 0.5 ;  /* 0x3f0000003535d820 */ /* 0x000fe20000400000 */
[--C-:B------:R-:W-:Y:S01]  /*3200*/  FFMA R35, R35, UR17, -R19.reuse ;  /* 0x0000001123237c23 */ /* 0x100fe20008000813 */
[----:B------:R-:W-:Y:S01]  /*3210*/  @!P6 FMUL R52, R52, 0.5 ;  /* 0x3f0000003434e820 */ /* 0x000fe20000400000 */
[----:B-1----:R-:W-:Y:S01]  /*3220*/  @!P2 FMUL R17, R17, R17 ;  /* 0x000000111111a220 */ /* 0x002fe20000400000 */
[----:B------:R-:W1:Y:S01]  /*3230*/  MUFU.EX2 R20, R53 ;  /* 0x0000003500147308 */ /* 0x000e620000000800 */
[----:B------:R-:W-:Y:S01]  /*3240*/  FSETP.GEU.AND P2, PT, R21, -126, PT ;  /* 0xc2fc00001500780b */ /* 0x000fe20003f4e000 */
[--C-:B------:R-:W-:Y:S01]  /*3250*/  FFMA R43, R43, UR17, -R19.reuse ;  /* 0x000000112b2b7c23 */ /* 0x100fe20008000813 */
[--C-:B------:R-:W-:Y:S01]  /*3260*/  FFMA R46, R46, UR17, -R19.reuse ;  /* 0x000000112e2e7c23 */ /* 0x100fe20008000813 */
[--C-:B------:R-:W-:Y:S01]  /*3270*/  FFMA R47, R47, UR17, -R19.reuse ;  /* 0x000000112f2f7c23 */ /* 0x100fe20008000813 */
[--C-:B------:R-:W-:Y:S01]  /*3280*/  FFMA R50, R50, UR17, -R19.reuse ;  /* 0x0000001132327c23 */ /* 0x100fe20008000813 */
[----:B------:R-:W-:Y:S01]  /*3290*/  @!P3 FMUL R26, R26, 0.5 ;  /* 0x3f0000001a1ab820 */ /* 0x000fe20000400000 */
[----:B--2---:R-:W-:Y:S01]  /*32a0*/  @!P4 FMUL R18, R18, R18 ;  /* 0x000000121212c220 */ /* 0x004fe20000400000 */
[----:B------:R-:W-:Y:S01]  /*32b0*/  FSETP.GEU.AND P4, PT, R30, -126, PT ;  /* 0xc2fc00001e00780b */ /* 0x000fe20003f8e000 */
[----:B------:R-:W2:Y:S01]  /*32c0*/  MUFU.EX2 R3, R52 ;  /* 0x0000003400037308 */ /* 0x000ea20000000800 */
[--C-:B------:R-:W-:Y:S01]  /*32d0*/  FFMA R51, R51, UR17, -R19.reuse ;  /* 0x0000001133337c23 */ /* 0x100fe20008000813 */
[----:B------:R-:W-:Y:S01]  /*32e0*/  FFMA R54, R54, UR17, -R19 ;  /* 0x0000001136367c23 */ /* 0x000fe20008000813 */
[----:B------:R-:W-:-:S02]  /*32f0*/  F2FP.BF16.F32.PACK_AB R24, R25, R24 ;  /* 0x000000181918723e */ /* 0x000fc400000010ff */
[----:B------:R-:W-:-:S03]  /*3300*/  @!P2 FMUL R21, R21, 0.5 ;  /* 0x3f0000001515a820 */ /* 0x000fc60000400000 */
[----:B------:R3:W4:Y:S01]  /*3310*/  MUFU.EX2 R27, R26 ;  /* 0x0000001a001b7308 */ /* 0x0007220000000800 */
[----:B-1----:R-:W-:Y:S01]  /*3320*/  @!P5 FMUL R20, R20, R20 ;  /* 0x000000141414d220 */ /* 0x002fe20000400000 */
[----:B------:R-:W-:Y:S02]  /*3330*/  FSETP.GEU.AND P5, PT, R41, -126, PT ;  /* 0xc2fc00002900780b */ /* 0x000fe40003fae000 */
[----:B------:R-:W-:-:S04]  /*3340*/  @!P4 FMUL R30, R30, 0.5 ;  /* 0x3f0000001e1ec820 */ /* 0x000fc80000400000 */
[----:B------:R1:W5:Y:S01]  /*3350*/  MUFU.EX2 R40, R21 ;  /* 0x0000001500287308 */ /* 0x0003620000000800 */
[----:B--2---:R-:W-:Y:S01]  /*3360*/  @!P6 FMUL R3, R3, R3 ;  /* 0x000000030303e220 */ /* 0x004fe20000400000 */
[----:B------:R-:W-:Y:S01]  /*3370*/  FSETP.GEU.AND P6, PT, R23, -126, PT ;  /* 0xc2fc00001700780b */ /* 0x000fe20003fce000 */
[----:B---3--:R-:W-:-:S04]  /*3380*/  FFMA R26, R39, UR17, -R19 ;  /* 0x00000011271a7c23 */ /* 0x008fc80008000813 */
[----:B------:R-:W-:Y:S01]  /*3390*/  @!P5 FMUL R41, R41, 0.5 ;  /* 0x3f0000002929d820 */ /* 0x000fe20000400000 */
[----:B------:R2:W3:Y:S01]  /*33a0*/  MUFU.EX2 R31, R30 ;  /* 0x0000001e001f7308 */ /* 0x0004e20000000800 */
[----:B----4-:R-:W-:Y:S01]  /*33b0*/  @!P3 FMUL R27, R27, R27 ;  /* 0x0000001b1b1bb220 */ /* 0x010fe20000400000 */
[----:B------:R-:W-:Y:S01]  /*33c0*/  FSETP.GEU.AND P3, PT, R35, -126, PT ;  /* 0xc2fc00002300780b */ /* 0x000fe20003f6e000 */
[----:B-1----:R-:W-:-:S04]  /*33d0*/  FFMA R21, R38, UR17, -R19 ;  /* 0x0000001126157c23 */ /* 0x002fc80008000813 */
[----:B------:R-:W-:Y:S01]  /*33e0*/  @!P6 FMUL R23, R23, 0.5 ;  /* 0x3f0000001717e820 */ /* 0x000fe20000400000 */
[----:B------:R-:W1:Y:S01]  /*33f0*/  MUFU.EX2 R41, R41 ;  /* 0x0000002900297308 */ /* 0x000e620000000800 */
[----:B-----5:R-:W-:Y:S01]  /*3400*/  @!P2 FMUL R40, R40, R40 ;  /* 0x000000282828a220 */ /* 0x020fe20000400000 */
[----:B------:R-:W-:Y:S01]  /*3410*/  FSETP.GEU.AND P2, PT, R21, -126, PT ;  /* 0xc2fc00001500780b */ /* 0x000fe20003f4e000 */
[----:B--2---:R-:W-:-:S03]  /*3420*/  FADD R30, R37, R20 ;  /* 0x00000014251e7221 */ /* 0x004fc60000000000 */
[----:B------:R-:W-:Y:S01]  /*3430*/  F2FP.BF16.F32.PACK_AB R25, R40, R27 ;  /* 0x0000001b2819723e */ /* 0x000fe200000010ff */
[----:B------:R-:W-:Y:S01]  /*3440*/  @!P3 FMUL R35, R35, 0.5 ;  /* 0x3f0000002323b820 */ /* 0x000fe20000400000 */
[----:B------:R2:W4:Y:S01]  /*3450*/  MUFU.EX2 R34, R23 ;  /* 0x0000001700227308 */ /* 0x0005220000000800 */
[----:B---3--:R-:W-:Y:S01]  /*3460*/  @!P4 FMUL R31, R31, R31 ;  /* 0x0000001f1f1fc220 */ /* 0x008fe20000400000 */
[----:B------:R-:W-:-:S05]  /*3470*/  FSETP.GEU.AND P4, PT, R26, -126, PT ;  /* 0xc2fc00001a00780b */ /* 0x000fca0003f8e000 */
[----:B------:R-:W-:Y:S01]  /*3480*/  @!P2 FMUL R21, R21, 0.5 ;  /* 0x3f0000001515a820 */ /* 0x000fe20000400000 */
[----:B------:R-:W3:Y:S01]  /*3490*/  MUFU.EX2 R38, R35 ;  /* 0x0000002300267308 */ /* 0x000ee20000000800 */
[--C-:B--2---:R-:W-:Y:S01]  /*34a0*/  FFMA R23, R42, UR17, -R19.reuse ;  /* 0x000000112a177c23 */ /* 0x104fe20008000813 */
[----:B-1----:R-:W-:Y:S01]  /*34b0*/  @!P5 FMUL R41, R41, R41 ;  /* 0x000000292929d220 */ /* 0x002fe20000400000 */
[----:B------:R-:W-:Y:S01]  /*34c0*/  FSETP.GEU.AND P5, PT, R43, -126, PT ;  /* 0xc2fc00002b00780b */ /* 0x000fe20003fae000 */
[----:B------:R-:W-:-:S03]  /*34d0*/  FFMA R19, R55, UR17, -R19 ;  /* 0x0000001137137c23 */ /* 0x000fc60008000813 */
[----:B------:R-:W-:Y:S01]  /*34e0*/  @!P4 FMUL R26, R26, 0.5 ;  /* 0x3f0000001a1ac820 */ /* 0x000fe20000400000 */
[----:B------:R1:W2:Y:S01]  /*34f0*/  MUFU.EX2 R39, R21 ;  /* 0x0000001500277308 */ /* 0x0002a20000000800 */
[----:B----4-:R-:W-:Y:S01]  /*3500*/  @!P6 FMUL R34, R34, R34 ;  /* 0x000000222222e220 */ /* 0x010fe20000400000 */
[----:B------:R-:W-:-:S06]  /*3510*/  FSETP.GEU.AND P6, PT, R23, -126, PT ;  /* 0xc2fc00001700780b */ /* 0x000fcc0003fce000 */
[----:B------:R4:W5:Y:S01]  /*3520*/  MUFU.EX2 R42, R26 ;  /* 0x0000001a002a7308 */ /* 0x0009620000000800 */
[----:B---3--:R-:W-:Y:S01]  /*3530*/  @!P3 FMUL R38, R38, R38 ;  /* 0x000000262626b220 */ /* 0x008fe20000400000 */
[----:B------:R-:W-:Y:S01]  /*3540*/  FSETP.GEU.AND P3, PT, R46, -126, PT ;  /* 0xc2fc00002e00780b */ /* 0x000fe20003f6e000 */
[----:B------:R-:W-:Y:S01]  /*3550*/  @!P5 FMUL R43, R43, 0.5 ;  /* 0x3f0000002b2bd820 */ /* 0x000fe20000400000 */
[----:B-1----:R-:W-:-:S03]  /*3560*/  FADD R21, R29, R16 ;  /* 0x000000101d157221 */ /* 0x002fc60000000000 */
[----:B------:R-:W-:Y:S01]  /*3570*/  @!P6 FMUL R23, R23, 0.5 ;  /* 0x3f0000001717e820 */ /* 0x000fe20000400000 */
[----:B------:R-:W-:Y:S01]  /*3580*/  FADD R30, R21, R30 ;  /* 0x0000001e151e7221 */ /* 0x000fe20000000000 */
[----:B--2---:R-:W-:Y:S01]  /*3590*/  @!P2 FMUL R39, R39, R39 ;  /* 0x000000272727a220 */ /* 0x004fe20000400000 */
[----:B------:R-:W-:Y:S01]  /*35a0*/  FSETP.GEU.AND P2, PT, R47, -126, PT ;  /* 0xc2fc00002f00780b */ /* 0x000fe20003f4e000 */
[----:B------:R-:W1:Y:S01]  /*35b0*/  MUFU.EX2 R44, R23 ;  /* 0x00000017002c7308 */ /* 0x000e620000000800 */
[----:B----4-:R-:W-:-:S03]  /*35c0*/  FADD R26, R36, R3 ;  /* 0x00000003241a7221 */ /* 0x010fc60000000000 */
[----:B------:R-:W-:Y:S01]  /*35d0*/  @!P3 FMUL R46, R46, 0.5 ;  /* 0x3f0000002e2eb820 */ /* 0x000fe20000400000 */
[----:B-----5:R-:W-:Y:S01]  /*35e0*/  @!P4 FMUL R42, R42, R42 ;  /* 0x0000002a2a2ac220 */ /* 0x020fe20000400000 */
[----:B------:R-:W-:Y:S02]  /*35f0*/  FSETP.GEU.AND P4, PT, R50, -126, PT ;  /* 0xc2fc00003200780b */ /* 0x000fe40003f8e000 */
[----:B------:R-:W2:Y:S04]  /*3600*/  MUFU.EX2 R43, R43 ;  /* 0x0000002b002b7308 */ /* 0x000ea80000000800 */
[----:B------:R-:W-:-:S04]  /*3610*/  @!P2 FMUL R47, R47, 0.5 ;  /* 0x3f0000002f2fa820 */ /* 0x000fc80000400000 */
[----:B------:R-:W3:Y:S01]  /*3620*/  MUFU.EX2 R46, R46 ;  /* 0x0000002e002e7308 */ /* 0x000ee20000000800 */
[----:B-1----:R-:W-:Y:S01]  /*3630*/  @!P6 FMUL R44, R44, R44 ;  /* 0x0000002c2c2ce220 */ /* 0x002fe20000400000 */
[----:B------:R-:W-:Y:S01]  /*3640*/  FSETP.GEU.AND P6, PT, R51, -126, PT ;  /* 0xc2fc00003300780b */ /* 0x000fe20003fce000 */
[----:B------:R-:W-:-:S05]  /*3650*/  @!P4 FMUL R50, R50, 0.5 ;  /* 0x3f0000003232c820 */ /* 0x000fca0000400000 */
[----:B------:R1:W4:Y:S01]  /*3660*/  MUFU.EX2 R35, R47 ;  /* 0x0000002f00237308 */ /* 0x0003220000000800 */
[----:B--2---:R-:W-:Y:S01]  /*3670*/  @!P5 FMUL R43, R43, R43 ;  /* 0x0000002b2b2bd220 */ /* 0x004fe20000400000 */
[----:B------:R-:W-:-:S03]  /*3680*/  FSETP.GEU.AND P5, PT, R54, -126, PT ;  /* 0xc2fc00003600780b */ /* 0x000fc60003fae000 */
[----:B------:R-:W-:Y:S02]  /*3690*/  FADD R21, R40, R43 ;  /* 0x0000002b28157221 */ /* 0x000fe40000000000 */
[----:B------:R-:W-:Y:S01]  /*36a0*/  @!P6 FMUL R51, R51, 0.5 ;  /* 0x3f0000003333e820 */ /* 0x000fe20000400000 */
[----:B------:R-:W2:Y:S01]  /*36b0*/  MUFU.EX2 R50, R50 ;  /* 0x0000003200327308 */ /* 0x000ea20000000800 */
[----:B---3--:R-:W-:Y:S01]  /*36c0*/  @!P3 FMUL R46, R46, R46 ;  /* 0x0000002e2e2eb220 */ /* 0x008fe20000400000 */
[----:B------:R-:W-:Y:S01]  /*36d0*/  FSETP.GEU.AND P3, PT, R19, -126, PT ;  /* 0xc2fc00001300780b */ /* 0x000fe20003f6e000 */
[----:B-1----:R-:W-:Y:S01]  /*36e0*/  FMUL R47, R22, UR17 ;  /* 0x00000011162f7c20 */ /* 0x002fe20008400000 */
[----:B------:R-:W-:-:S03]  /*36f0*/  FADD R22, R33, R18 ;  /* 0x0000001221167221 */ /* 0x000fc60000000000 */
[----:B------:R-:W-:Y:S01]  /*3700*/  @!P5 FMUL R54, R54, 0.5 ;  /* 0x3f0000003636d820 */ /* 0x000fe20000400000 */
[----:B------:R-:W1:Y:S01]  /*3710*/  MUFU.EX2 R51, R51 ;  /* 0x0000003300337308 */ /* 0x000e620000000800 */
[----:B----4-:R-:W-:Y:S01]  /*3720*/  @!P2 FMUL R35, R35, R35 ;  /* 0x000000232323a220 */ /* 0x010fe20000400000 */
[----:B------:R-:W-:Y:S01]  /*3730*/  FSETP.GEU.AND P2, PT, R12, -126, PT ;  /* 0xc2fc00000c00780b */ /* 0x000fe20003f4e000 */
[----:B------:R-:W-:Y:S01]  /*3740*/  FADD R23, R11, R22 ;  /* 0x000000160b177221 */ /* 0x000fe20000000000 */
[----:B------:R-:W-:Y:S01]  /*3750*/  FADD R22, R32, R17 ;  /* 0x0000001120167221 */ /* 0x000fe20000000000 */
[----:B------:R-:W-:Y:S01]  /*3760*/  FADD R48, R34, R35 ;  /* 0x0000002322307221 */ /* 0x000fe20000000000 */
[----:B------:R-:W-:Y:S01]  /*3770*/  F2FP.BF16.F32.PACK_AB R35, R35, R46 ;  /* 0x0000002e2323723e */ /* 0x000fe200000010ff */
[----:B------:R-:W-:Y:S01]  /*3780*/  @!P3 FMUL R19, R19, 0.5 ;  /* 0x3f0000001313b820 */ /* 0x000fe20000400000 */
[----:B------:R-:W3:Y:S01]  /*3790*/  MUFU.EX2 R54, R54 ;  /* 0x0000003600367308 */ /* 0x000ee20000000800 */
[----:B--2---:R-:W-:Y:S01]  /*37a0*/  @!P4 FMUL R50, R50, R50 ;  /* 0x000000323232c220 */ /* 0x004fe20000400000 */
[----:B------:R-:W-:Y:S01]  /*37b0*/  FSETP.GEU.AND P4, PT, R47, -126, PT ;  /* 0xc2fc00002f00780b */ /* 0x000fe20003f8e000 */
[----:B------:R-:W-:Y:S01]  /*37c0*/  FADD R13, R13, R22 ;  /* 0x000000160d0d7221 */ /* 0x000fe20000000000 */
[----:B------:R-:W-:Y:S01]  /*37d0*/  FADD R22, R31, R46 ;  /* 0x0000002e1f167221 */ /* 0x000fe20000000000 */
[----:B------:R-:W-:Y:S01]  /*37e0*/  FADD R52, R41, R50 ;  /* 0x0000003229347221 */ /* 0x000fe20000000000 */
[----:B------:R-:W-:Y:S01]  /*37f0*/  FADD R30, R23, R30 ;  /* 0x0000001e171e7221 */ /* 0x000fe20000000000 */
[----:B------:R-:W-:Y:S01]  /*3800*/  @!P2 FMUL R12, R12, 0.5 ;  /* 0x3f0000000c0ca820 */ /* 0x000fe20000400000 */
[----:B------:R2:W4:Y:S01]  /*3810*/  MUFU.EX2 R45, R19 ;  /* 0x00000013002d7308 */ /* 0x0005220000000800 */
[----:B-1----:R-:W-:-:S04]  /*3820*/  @!P6 FMUL R51, R51, R51 ;  /* 0x000000333333e220 */ /* 0x002fc80000400000 */
[----:B------:R-:W-:Y:S02]  /*3830*/  FADD R72, R38, R51 ;  /* 0x0000003326487221 */ /* 0x000fe40000000000 */
[----:B------:R-:W-:Y:S01]  /*3840*/  @!P4 FMUL R47, R47, 0.5 ;  /* 0x3f0000002f2fc820 */ /* 0x000fe20000400000 */
[----:B------:R-:W1:Y:S01]  /*3850*/  MUFU.EX2 R11, R12 ;  /* 0x0000000c000b7308 */ /* 0x000e620000000800 */
[----:B--2---:R-:W-:Y:S01]  /*3860*/  FADD R19, R28, R15 ;  /* 0x0000000f1c137221 */ /* 0x004fe20000000000 */
[----:B---3--:R-:W-:Y:S01]  /*3870*/  @!P5 FMUL R54, R54, R54 ;  /* 0x000000363636d220 */ /* 0x008fe20000400000 */
[----:B------:R-:W-:Y:S02]  /*3880*/  FADD R21, R21, R72 ;  /* 0x0000004815157221 */ /* 0x000fe40000000000 */
[----:B------:R-:W-:Y:S01]  /*3890*/  FADD R26, R19, R26 ;  /* 0x0000001a131a7221 */ /* 0x000fe20000000000 */
[----:B------:R-:W-:Y:S01]  /*38a0*/  FADD R19, R27, R44 ;  /* 0x0000002c1b137221 */ /* 0x000fe20000000000 */
[----:B------:R-:W-:Y:S01]  /*38b0*/  F2FP.BF16.F32.PACK_AB R27, R34, R31 ;  /* 0x0000001f221b723e */ /* 0x000fe200000010ff */
[----:B------:R2:W3:Y:S01]  /*38c0*/  MUFU.EX2 R12, R47 ;  /* 0x0000002f000c7308 */ /* 0x0004e20000000800 */
[----:B----4-:R-:W-:Y:S01]  /*38d0*/  @!P3 FMUL R45, R45, R45 ;  /* 0x0000002d2d2db220 */ /* 0x010fe20000400000 */
[----:B------:R-:W-:Y:S01]  /*38e0*/  FADD R19, R19, R52 ;  /* 0x0000003413137221 */ /* 0x000fe20000000000 */
[----:B------:R-:W-:Y:S01]  /*38f0*/  FADD R13, R13, R26 ;  /* 0x0000001a0d0d7221 */ /* 0x000fe20000000000 */
[----:B------:R-:W-:Y:S01]  /*3900*/  F2FP.BF16.F32.PACK_AB R26, R29, R28 ;  /* 0x0000001c1d1a723e */ /* 0x000fe200000010ff */
[----:B------:R-:W-:Y:S01]  /*3910*/  FADD R49, R42, R45 ;  /* 0x0000002d2a317221 */ /* 0x000fe20000000000 */
[----:B------:R-:W-:Y:S01]  /*3920*/  F2FP.BF16.F32.PACK_AB R28, R33, R32 ;  /* 0x00000020211c723e */ /* 0x000fe200000010ff */
[----:B------:R-:W-:Y:S01]  /*3930*/  FADD R30, R13, R30 ;  /* 0x0000001e0d1e7221 */ /* 0x000fe20000000000 */
[----:B------:R-:W-:Y:S01]  /*3940*/  SHF.L.U32 R13, R73, 0x1f, RZ ;  /* 0x0000001f490d7819 */ /* 0x000fe200000006ff */
[----:B--2---:R-:W-:Y:S01]  /*3950*/  FADD R47, R39, R54 ;  /* 0x00000036272f7221 */ /* 0x004fe20000000000 */
[----:B------:R-:W-:Y:S01]  /*3960*/  FADD R48, R48, R49 ;  /* 0x0000003130307221 */ /* 0x000fe20000000000 */
[----:B-1----:R-:W-:Y:S01]  /*3970*/  @!P2 FMUL R11, R11, R11 ;  /* 0x0000000b0b0ba220 */ /* 0x002fe20000400000 */
[----:B------:R1:W2:Y:S01]  /*3980*/  SYNCS.PHASECHK.TRANS64.TRYWAIT P2, [UR6+0x7000], R13 ;  /* 0x0070000dff0075a7 */ /* 0x0002a20008040146 */
[----:B------:R-:W-:Y:S01]  /*3990*/  FADD R22, R22, R47 ;  /* 0x0000002f16167221 */ /* 0x000fe20000000000 */
[----:B------:R-:W-:Y:S01]  /*39a0*/  FADD R48, R21, R48 ;  /* 0x0000003015307221 */ /* 0x000fe20000000000 */
[----:B------:R-:W-:Y:S01]  /*39b0*/  FFMA R6, R11, R6, R30 ;  /* 0x000000060b067223 */ /* 0x000fe2000000001e */
[----:B------:R-:W-:Y:S01]  /*39c0*/  F2FP.BF16.F32.PACK_AB R29, R38, R41 ;  /* 0x00000029261d723e */ /* 0x000fe200000010ff */
[----:B------:R-:W-:Y:S01]  /*39d0*/  FADD R19, R19, R22 ;  /* 0x0000001613137221 */ /* 0x000fe20000000000 */
[----:B---3--:R-:W-:Y:S01]  /*39e0*/  @!P4 FMUL R12, R12, R12 ;  /* 0x0000000c0c0cc220 */ /* 0x008fe20000400000 */
[----:B------:R-:W-:Y:S01]  /*39f0*/  F2FP.BF16.F32.PACK_AB R30, R37, R36 ;  /* 0x00000024251e723e */ /* 0x000fe200000010ff */
[-C--:B------:R-:W-:Y:S01]  /*3a00*/  FMUL R56, R56, R11.reuse ;  /* 0x0000000b38387220 */ /* 0x080fe20000400000 */
[----:B------:R-:W-:Y:S01]  /*3a10*/  FADD R19, R19, R48 ;  /* 0x0000003013137221 */ /* 0x000fe20000000000 */
[-C--:B------:R-:W-:Y:S01]  /*3a20*/  FMUL R57, R57, R11.reuse ;  /* 0x0000000b39397220 */ /* 0x080fe20000400000 */
[-C--:B------:R-:W-:Y:S01]  /*3a30*/  FMUL R60, R60, R11.reuse ;  /* 0x0000000b3c3c7220 */ /* 0x080fe20000400000 */
[----:B------:R-:W-:Y:S01]  /*3a40*/  FMUL R61, R61, R11 ;  /* 0x0000000b3d3d7220 */ /* 0x000fe20000400000 */
[----:B------:R-:W-:Y:S01]  /*3a50*/  FFMA R7, R12, R7, R19 ;  /* 0x000000070c077223 */ /* 0x000fe20000000013 */
[-C--:B------:R-:W-:Y:S01]  /*3a60*/  FMUL R64, R64, R11.reuse ;  /* 0x0000000b40407220 */ /* 0x080fe20000400000 */
[-C--:B------:R-:W-:Y:S01]  /*3a70*/  FMUL R65, R65, R11.reuse ;  /* 0x0000000b41417220 */ /* 0x080fe20000400000 */
[-C--:B------:R-:W-:Y:S01]  /*3a80*/  FMUL R68, R68, R11.reuse ;  /* 0x0000000b44447220 */ /* 0x080fe20000400000 */
[----:B------:R-:W-:Y:S01]  /*3a90*/  FMUL R69, R69, R11 ;  /* 0x0000000b45457220 */ /* 0x000fe20000400000 */
[-C--:B------:R-:W-:Y:S01]  /*3aa0*/  FMUL R58, R58, R12.reuse ;  /* 0x0000000c3a3a7220 */ /* 0x080fe20000400000 */
[-C--:B------:R-:W-:Y:S01]  /*3ab0*/  FMUL R59, R59, R12.reuse ;  /* 0x0000000c3b3b7220 */ /* 0x080fe20000400000 */
[-C--:B------:R-:W-:Y:S01]  /*3ac0*/  FMUL R62, R62, R12.reuse ;  /* 0x0000000c3e3e7220 */ /* 0x080fe20000400000 */
[-C--:B------:R-:W-:Y:S01]  /*3ad0*/  FMUL R63, R63, R12.reuse ;  /* 0x0000000c3f3f7220 */ /* 0x080fe20000400000 */
[-C--:B------:R-:W-:Y:S01]  /*3ae0*/  FMUL R66, R66, R12.reuse ;  /* 0x0000000c42427220 */ /* 0x080fe20000400000 */
[-C--:B------:R-:W-:Y:S01]  /*3af0*/  FMUL R67, R67, R12.reuse ;  /* 0x0000000c43437220 */ /* 0x080fe20000400000 */
[-C--:B------:R-:W-:Y:S01]  /*3b00*/  FMUL R70, R70, R12.reuse ;  /* 0x0000000c46467220 */ /* 0x080fe20000400000 */
[----:B------:R-:W-:Y:S01]  /*3b10*/  FMUL R71, R71, R12 ;  /* 0x0000000c47477220 */ /* 0x000fe20000400000 */
[----:B------:R-:W-:-:S02]  /*3b20*/  F2FP.BF16.F32.PACK_AB R31, R42, R39 ;  /* 0x000000272a1f723e */ /* 0x000fc400000010ff */
[----:B------:R-:W-:Y:S02]  /*3b30*/  F2FP.BF16.F32.PACK_AB R32, R14, R9 ;  /* 0x000000090e20723e */ /* 0x000fe400000010ff */
[----:B------:R-:W-:Y:S02]  /*3b40*/  F2FP.BF16.F32.PACK_AB R33, R43, R44 ;  /* 0x0000002c2b21723e */ /* 0x000fe400000010ff */
[----:B------:R-:W-:Y:S02]  /*3b50*/  F2FP.BF16.F32.PACK_AB R34, R16, R15 ;  /* 0x0000000f1022723e */ /* 0x000fe400000010ff */
[----:B------:R-:W-:Y:S02]  /*3b60*/  F2FP.BF16.F32.PACK_AB R36, R18, R17 ;  /* 0x000000111224723e */ /* 0x000fe400000010ff */
[----:B------:R-:W-:Y:S02]  /*3b70*/  F2FP.BF16.F32.PACK_AB R37, R51, R50 ;  /* 0x000000323325723e */ /* 0x000fe400000010ff */
[----:B------:R-:W-:Y:S01]  /*3b80*/  F2FP.BF16.F32.PACK_AB R38, R20, R3 ;  /* 0x000000031426723e */ /* 0x000fe200000010ff */
[----:B-1----:R-:W-:Y:S06]  /*3b90*/  @!P0 BRA `(.L_x_27) ;  /* 0x0000000000048947 */ /* 0x002fec0003800000 */
[----:B------:R-:W-:Y:S01]  /*3ba0*/  BPT.TRAP 0x1 ;  /* 0x000000040000795c */ /* 0x000fe20000300000 */
.L_x_27:
[----:B--2---:R-:W-:Y:S05]  /*3bb0*/  @P2 BRA `(.L_x_28) ;  /* 0x0000000000082947 */ /* 0x004fea0003800000 */
[----:B------:R-:W1:Y:S02]  /*3bc0*/  SYNCS.PHASECHK.TRANS64.TRYWAIT P2, [UR6+0x7000], R13 ;  /* 0x0070000dff0075a7 */ /* 0x000e640008040146 */
[----:B-1----:R-:W-:Y:S05]  /*3bd0*/  @!P2 BRA `(.L_x_29) ;  /* 0x000000400074a947 */ /* 0x002fea0003800000 */
.L_x_28:
[----:B------:R-:W-:Y:S01]  /*3be0*/  ULEA UR6, UR15, UR12, 0x8 ;  /* 0x0000000c0f067291 */ /* 0x000fe2000f8e403f */
[----:B------:R-:W-:Y:S01]  /*3bf0*/  WARPGROUP.ARRIVE ;  /* 0x00000000000079c5 */ /* 0x000fe20000000000 */
[----:B------:R-:W-:Y:S01]  /*3c00*/  UMOV UR7, 0x80000020 ;  /* 0x8000002000077882 */ /* 0x000fe20000000000 */
[----:B------:R-:W-:Y:S01]  /*3c10*/  UMOV UR11, 0x80000020 ;  /* 0x80000020000b7882 */ /* 0x000fe20000000000 */
[----:B------:R-:W-:Y:S01]  /*3c20*/  UIADD3 UR10, UR6, 0x40, URZ ;  /* 0x00000040060a7890 */ /* 0x000fe2000fffe03f */
[----:B------:R-:W-:-:S04]  /*3c30*/  F2FP.BF16.F32.PACK_AB R39, R45, R54 ;  /* 0x000000362d27723e */ /* 0x000fc800000010ff */
[----:B------:R-:W-:Y:S01]  /*3c40*/  HGMMA.64x32x16.F32.BF16 R56, R24, gdesc[UR4].tnspB, R56, gsb0 ;  /* 0x4060000418387df0 */ /* 0x000fe20008001838 */
[----:B------:R-:W-:Y:S02]  /*3c50*/  UMOV UR7, 0x80000020 ;  /* 0x8000002000077882 */ /* 0x000fe40000000000 */
[----:B------:R-:W-:Y:S02]  /*3c60*/  WARPGROUP.DEPBAR.LE gsb0, 0x0 ;  /* 0x00008000000079c5 */ /* 0x000fe40000010000 */
[----:B------:R-:W-:-:S06]  /*3c70*/  WARPGROUP.ARRIVE ;  /* 0x00000000000079c5 */ /* 0x000fcc0000000000 */
[----:B------:R-:W-:Y:S01]  /*3c80*/  HGMMA.64x32x16.F32.BF16 R56, R28, gdesc[UR8].tnspB, R56, gsb0 ;  /* 0x406000081c387df0 */ /* 0x000fe20008001838 */
[----:B------:R-:W-:Y:S01]  /*3c90*/  UIADD3 UR10, UR6, 0x80, URZ ;  /* 0x00000080060a7890 */ /* 0x000fe2000fffe03f */
[----:B------:R-:W-:Y:S01]  /*3ca0*/  UMOV UR11, 0x80000020 ;  /* 0x80000020000b7882 */ /* 0x000fe20000000000 */
[----:B------:R-:W-:Y:S01]  /*3cb0*/  UIADD3 UR6, UR6, 0xc0, URZ ;  /* 0x000000c006067890 */ /* 0x000fe2000fffe03f */
[----:B------:R-:W-:Y:S02]  /*3cc0*/  WARPGROUP.DEPBAR.LE gsb0, 0x0 ;  /* 0x00008000000079c5 */ /* 0x000fe40000010000 */
[----:B------:R-:W-:-:S06]  /*3cd0*/  WARPGROUP.ARRIVE ;  /* 0x00000000000079c5 */ /* 0x000fcc0000000000 */
[----:B------:R-:W-:Y:S03]  /*3ce0*/  HGMMA.64x32x16.F32.BF16 R56, R32, gdesc[UR8].tnspB, R56, gsb0 ;  /* 0x4060000820387df0 */ /* 0x000fe60008001838 */
[----:B------:R-:W-:Y:S02]  /*3cf0*/  WARPGROUP.DEPBAR.LE gsb0, 0x0 ;  /* 0x00008000000079c5 */ /* 0x000fe40000010000 */
[----:B------:R-:W-:-:S06]  /*3d00*/  WARPGROUP.ARRIVE ;  /* 0x00000000000079c5 */ /* 0x000fcc0000000000 */
[----:B------:R-:W-:Y:S03]  /*3d10*/  HGMMA.64x32x16.F32.BF16 R56, R36, gdesc[UR4].tnspB, R56, gsb0 ;  /* 0x4060000424387df0 */ /* 0x000fe60008001838 */
[----:B------:R-:W-:Y:S02]  /*3d20*/  WARPGROUP.DEPBAR.LE gsb0, 0x0 ;  /* 0x00008000000079c5 */ /* 0x000fe40000010000 */
[----:B------:R-:W-:Y:S05]  /*3d30*/  @!P0 BRA `(.L_x_30) ;  /* 0x0000000000048947 */ /* 0x000fea0003800000 */
[----:B------:R-:W-:Y:S01]  /*3d40*/  BPT.TRAP 0x1 ;  /* 0x000000040000795c */ /* 0x000fe20000300000 */
.L_x_30:
[----:B------:R-:W-:-:S04]  /*3d50*/  ULEA UR6, UR13, UR38, 0x3 ;  /* 0x000000260d067291 */ /* 0x000fc8000f8e183f */
[----:B------:R-:W-:-:S04]  /*3d60*/  UIADD3 UR6, UR6, 0x7028, URZ ;  /* 0x0000702806067890 */ /* 0x000fc8000fffe03f */
[----:B------:R-:W-:-:S09]  /*3d70*/  UPRMT UR6, URZ, 0x654, UR6 ;  /* 0x000006543f067896 */ /* 0x000fd20008000006 */
[----:B------:R-:W-:Y:S01]  /*3d80*/  SYNCS.ARRIVE.TRANS64.RED.A1T0 RZ, [UR6], RZ ;  /* 0x000000ffffff79a7 */ /* 0x000fe20008100406 */
[----:B------:R-:W-:Y:S05]  /*3d90*/  @P1 BRA `(.L_x_31) ;  /* 0x0000000000041947 */ /* 0x000fea0003800000 */
[----:B------:R-:W-:Y:S01]  /*3da0*/  BPT.TRAP 0x1 ;  /* 0x000000040000795c */ /* 0x000fe20000300000 */
.L_x_31:
[----:B------:R-:W-:-:S04]  /*3db0*/  UIADD3 UR13, UR13, 0x1, URZ ;  /* 0x000000010d0d7890 */ /* 0x000fc8000fffe03f */
[----:B------:R-:W-:-:S04]  /*3dc0*/  UISETP.NE.AND UP0, UPT, UR13, 0x5, UPT ;  /* 0x000000050d00788c */ /* 0x000fc8000bf05270 */
[----:B------:R-:W-:Y:S01]  /*3dd0*/  USEL UR13, UR13, URZ, UP0 ;  /* 0x0000003f0d0d7287 */ /* 0x000fe20008000000 */
[----:B------:R-:W-:Y:S11]  /*3de0*/  @!P0 BRA `(.L_x_32) ;  /* 0x0000000000048947 */ /* 0x000ff60003800000 */
[----:B------:R-:W-:Y:S01]  /*3df0*/  BPT.TRAP 0x1 ;  /* 0x000000040000795c */ /* 0x000fe20000300000 */
.L_x_32:
[----:B------:R-:W-:-:S04]  /*3e00*/  ULEA UR6, UR13, UR38, 0x3 ;  /* 0x000000260d067291 */ /* 0x000fc8000f8e183f */
[----:B------:R-:W-:-:S04]  /*3e10*/  UIADD3 UR6, UR6, 0x7028, URZ ;  /* 0x0000702806067890 */ /* 0x000fc8000fffe03f */
[----:B------:R-:W-:-:S09]  /*3e20*/  UPRMT UR6, URZ, 0x654, UR6 ;  /* 0x000006543f067896 */ /* 0x000fd20008000006 */
[----:B------:R-:W-:Y:S01]  /*3e30*/  SYNCS.ARRIVE.TRANS64.RED.A1T0 RZ, [UR6], RZ ;  /* 0x000000ffffff79a7 */ /* 0x000fe20008100406 */
[----:B------:R-:W-:Y:S05]  /*3e40*/  @P1 BRA `(.L_x_33) ;  /* 0x0000000000041947 */ /* 0x000fea0003800000 */
[----:B------:R-:W-:Y:S01]  /*3e50*/  BPT.TRAP 0x1 ;  /* 0x000000040000795c */ /* 0x000fe20000300000 */
.L_x_33:
[----:B------:R-:W-:Y:S01]  /*3e60*/  UIADD3 UR15, UR15, 0x1, URZ ;  /* 0x000000010f0f7890 */ /* 0x000fe2000fffe03f */
[C---:B------:R-:W-:Y:S01]  /*3e70*/  ISETP.GT.AND P2, PT, R10.reuse, 0x1, PT ;  /* 0x000000010a00780c */ /* 0x040fe20003f44270 */
[----:B------:R-:W-:Y:S01]  /*3e80*/  UIADD3 UR13, UR13, 0x1, URZ ;  /* 0x000000010d0d7890 */ /* 0x000fe2000fffe03f */
[----:B------:R-:W-:Y:S01]  /*3e90*/  IADD3 R5, R5, 0x40, RZ ;  /* 0x0000004005057810 */ /* 0x000fe20007ffe0ff */
[----:B------:R-:W-:Y:S01]  /*3ea0*/  UISETP.NE.AND UP2, UPT, UR15, 0x5, UPT ;  /* 0x000000050f00788c */ /* 0x000fe2000bf45270 */
[----:B------:R-:W-:Y:S01]  /*3eb0*/  VIADD R3, R10, 0xffffffff ;  /* 0xffffffff0a037836 */ /* 0x000fe20000000000 */
[----:B------:R-:W-:Y:S01]  /*3ec0*/  UISETP.NE.AND UP0, UPT, UR13, 0x5, UPT ;  /* 0x000000050d00788c */ /* 0x000fe2000bf05270 */
[----:B------:R-:W-:Y:S01]  /*3ed0*/  IMAD.MOV.U32 R11, RZ, RZ, R4 ;  /* 0x000000ffff0b7224 */ /* 0x000fe200078e0004 */
[----:B------:R-:W-:Y:S01]  /*3ee0*/  USEL UR6, URZ, 0x1, UP2 ;  /* 0x000000013f067887 */ /* 0x000fe20009000000 */
[----:B-1----:R-:W-:Y:S01]  /*3ef0*/  IMAD.MOV.U32 R13, RZ, RZ, R8 ;  /* 0x000000ffff0d7224 */ /* 0x002fe200078e0008 */
[----:B------:R-:W-:-:S02]  /*3f00*/  USEL UR13, UR13, URZ, UP0 ;  /* 0x0000003f0d0d7287 */ /* 0x000fc40008000000 */
[----:B------:R-:W-:Y:S02]  /*3f10*/  USEL UR15, UR15, URZ, UP2 ;  /* 0x0000003f0f0f7287 */ /* 0x000fe40009000000 */
[----:B------:R-:W-:Y:S01]  /*3f20*/  LOP3.LUT R9, R73, UR6, RZ, 0x3c, !PT ;  /* 0x0000000649097c12 */ /* 0x000fe2000f8e3cff */
[----:B------:R-:W-:Y:S09]  /*3f30*/  @P2 BRA `(.L_x_34) ;  /* 0xffffffe800402947 */ /* 0x000ff2000383ffff */
.L_x_23:
[----:B------:R-:W-:-:S13]  /*3f40*/  ISETP.GE.AND P2, PT, R10, RZ, PT ;  /* 0x000000ff0a00720c */ /* 0x000fda0003f46270 */
[----:B------:R-:W-:Y:S05]  /*3f50*/  @!P2 BRA `(.L_x_35) ;  /* 0x0000001c0004a947 */ /* 0x000fea0003800000 */
[----:B------:R-:W-:Y:S01]  /*3f60*/  VIADD R3, R10, 0x1 ;  /* 0x000000010a037836 */ /* 0x000fe20000000000 */
[----:B------:R-:W-:Y:S01]  /*3f70*/  MOV R10, R4 ;  /* 0x00000004000a7202 */ /* 0x000fe20000000f00 */
[----:B------:R-:W-:Y:S01]  /*3f80*/  IMAD.MOV.U32 R11, RZ, RZ, R8 ;  /* 0x000000ffff0b7224 */ /* 0x000fe200078e0008 */
[----:B------:R-:W-:-:S06]  /*3f90*/  ULDC UR17, c[0x0][0x604] ;  /* 0x0001810000117ab9 */ /* 0x000fcc0000000800 */
.L_x_46:
[----:B------:R-:W-:Y:S05]  /*3fa0*/  @!P0 BRA `(.L_x_36) ;  /* 0x0000000000048947 */ /* 0x000fea0003800000 */
[----:B------:R-:W-:Y:S01]  /*3fb0*/  BPT.TRAP 0x1 ;  /* 0x000000040000795c */ /* 0x000fe20000300000 */
.L_x_36:
[----:B------:R-:W-:Y:S01]  /*3fc0*/  ULEA UR6, UR15, UR38, 0x3 ;  /* 0x000000260f067291 */ /* 0x000fe2000f8e183f */
[----:B------:R-:W-:-:S08]  /*3fd0*/  SHF.L.U32 R4, R9, 0x1f, RZ ;  /* 0x0000001f09047819 */ /* 0x000fd000000006ff */
[----:B------:R-:W1:Y:S02]  /*3fe0*/  SYNCS.PHASECHK.TRANS64.TRYWAIT P2, [UR6+0x7000], R4 ;  /* 0x00700004ff0075a7 */ /* 0x000e640008040146 */
[----:B-1----:R-:W-:Y:S05]  /*3ff0*/  @!P2 BRA `(.L_x_37) ;  /* 0x0000003c0084a947 */ /* 0x002fea0003800000 */
.L_x_104:
        /* <DEDUP_REMOVED lines=17> */
.L_x_38:
[C---:B------:R-:W-:Y:S01]  /*4110*/  VIADD R15, R5.reuse, 0x1 ;  /* 0x00000001050f7836 */ /* 0x040fe20000000000 */
[C---:B------:R-:W-:Y:S01]  /*4120*/  ISETP.GE.AND P2, PT, R0.reuse, R5, PT ;  /* 0x000000050000720c */ /* 0x040fe20003f46270 */
[C---:B------:R-:W-:Y:S01]  /*4130*/  VIADD R17, R5.reuse, 0x8 ;  /* 0x0000000805117836 */ /* 0x040fe20000000000 */
[C---:B------:R-:W-:Y:S01]  /*4140*/  IADD3 R19, R5.reuse, 0x9, RZ ;  /* 0x0000000905137810 */ /* 0x040fe20007ffe0ff */
[C---:B------:R-:W-:Y:S01]  /*4150*/  VIADD R21, R5.reuse, 0x10 ;  /* 0x0000001005157836 */ /* 0x040fe20000000000 */
[----:B------:R-:W-:Y:S01]  /*4160*/  ISETP.GE.AND P3, PT, R0, R15, PT ;  /* 0x0000000f0000720c */ /* 0x000fe20003f66270 */
[C---:B------:R-:W-:Y:S01]  /*4170*/  VIADD R23, R5.reuse, 0x11 ;  /* 0x0000001105177836 */ /* 0x040fe20000000000 */
[----:B-1----:R-:W-:Y:S01]  /*4180*/  FSEL R13, R24, -INF , P2 ;  /* 0xff800000180d7808 */ /* 0x002fe20001000000 */
[C---:B------:R-:W-:Y:S01]  /*4190*/  VIADD R79, R5.reuse, 0x21 ;  /* 0x00000021054f7836 */ /* 0x040fe20000000000 */
[----:B------:R-:W-:Y:S01]  /*41a0*/  ISETP.GE.AND P2, PT, R0, R17, PT ;  /* 0x000000110000720c */ /* 0x000fe20003f46270 */
[----:B------:R-:W-:Y:S01]  /*41b0*/  VIADD R87, R5, 0x31 ;  /* 0x0000003105577836 */ /* 0x000fe20000000000 */
[----:B------:R-:W-:Y:S01]  /*41c0*/  FSEL R25, R25, -INF , P3 ;  /* 0xff80000019197808 */ /* 0x000fe20001800000 */
[----:B------:R-:W-:Y:S01]  /*41d0*/  ULEA UR6, UR15, UR38, 0x3 ;  /* 0x000000260f067291 */ /* 0x000fe2000f8e183f */
[----:B------:R-:W-:-:S02]  /*41e0*/  FMNMX R4, R13, R10, !PT ;  /* 0x0000000a0d047209 */ /* 0x000fc40007800000 */
[----:B------:R-:W-:Y:S02]  /*41f0*/  ISETP.GE.AND P3, PT, R0, R19, PT ;  /* 0x000000130000720c */ /* 0x000fe40003f66270 */
[----:B------:R-:W-:Y:S02]  /*4200*/  FSEL R28, R28, -INF , P2 ;  /* 0xff8000001c1c7808 */ /* 0x000fe40001000000 */
[----:B------:R-:W-:Y:S02]  /*4210*/  FMNMX R73, R25, R4, !PT ;  /* 0x0000000419497209 */ /* 0x000fe40007800000 */
[----:B------:R-:W-:Y:S02]  /*4220*/  ISETP.GE.AND P2, PT, R0, R21, PT ;  /* 0x000000150000720c */ /* 0x000fe40003f46270 */
[----:B------:R-:W-:Y:S02]  /*4230*/  FSEL R29, R29, -INF , P3 ;  /* 0xff8000001d1d7808 */ /* 0x000fe40001800000 */
[----:B------:R-:W-:Y:S01]  /*4240*/  FMNMX R4, R28, R73, !PT ;  /* 0x000000491c047209 */ /* 0x000fe20007800000 */
[----:B------:R-:W-:Y:S01]  /*4250*/  VIADD R73, R5, 0x18 ;  /* 0x0000001805497836 */ /* 0x000fe20000000000 */
[----:B------:R-:W-:-:S02]  /*4260*/  ISETP.GE.AND P3, PT, R0, R23, PT ;  /* 0x000000170000720c */ /* 0x000fc40003f66270 */
[----:B------:R-:W-:Y:S02]  /*4270*/  FSEL R32, R32, -INF , P2 ;  /* 0xff80000020207808 */ /* 0x000fe40001000000 */
[----:B------:R-:W-:Y:S02]  /*4280*/  FMNMX R77, R29, R4, !PT ;  /* 0x000000041d4d7209 */ /* 0x000fe40007800000 */
[----:B------:R-:W-:Y:S02]  /*4290*/  IADD3 R75, R5, 0x19, RZ ;  /* 0x00000019054b7810 */ /* 0x000fe40007ffe0ff */
[----:B------:R-:W-:Y:S02]  /*42a0*/  ISETP.GE.AND P2, PT, R0, R73, PT ;  /* 0x000000490000720c */ /* 0x000fe40003f46270 */
[----:B------:R-:W-:Y:S02]  /*42b0*/  FSEL R33, R33, -INF , P3 ;  /* 0xff80000021217808 */ /* 0x000fe40001800000 */
[----:B------:R-:W-:Y:S01]  /*42c0*/  FMNMX R4, R32, R77, !PT ;  /* 0x0000004d20047209 */ /* 0x000fe20007800000 */
[----:B------:R-:W-:Y:S01]  /*42d0*/  VIADD R77, R5, 0x20 ;  /* 0x00000020054d7836 */ /* 0x000fe20000000000 */
[----:B------:R-:W-:-:S02]  /*42e0*/  ISETP.GE.AND P3, PT, R0, R75, PT ;  /* 0x0000004b0000720c */ /* 0x000fc40003f66270 */
        /* <DEDUP_REMOVED lines=27> */
[----:B------:R-:W-:-:S02]  /*44a0*/  FMNMX R4, R48, R93, !PT ;  /* 0x0000005d30047209 */ /* 0x000fc40007800000 */
[----:B------:R-:W-:Y:S02]  /*44b0*/  ISETP.GE.AND P3, PT, R0, R91, PT ;  /* 0x0000005b0000720c */ /* 0x000fe40003f66270 */
[----:B------:R-:W-:Y:S02]  /*44c0*/  FSEL R52, R52, -INF , P2 ;  /* 0xff80000034347808 */ /* 0x000fe40001000000 */
[----:B------:R-:W-:Y:S02]  /*44d0*/  FMNMX R93, R49, R4, !PT ;  /* 0x00000004315d7209 */ /* 0x000fe40007800000 */
[----:B------:R-:W-:Y:S02]  /*44e0*/  FSEL R53, R53, -INF , P3 ;  /* 0xff80000035357808 */ /* 0x000fe40001800000 */
[----:B------:R-:W-:Y:S02]  /*44f0*/  FMNMX R4, R52, R93, !PT ;  /* 0x0000005d34047209 */ /* 0x000fe40007800000 */
[----:B------:R-:W-:-:S02]  /*4500*/  ISETP.GE.AND P2, PT, R2, R5, PT ;  /* 0x000000050200720c */ /* 0x000fc40003f46270 */
[----:B------:R-:W-:Y:S02]  /*4510*/  FMNMX R4, R53, R4, !PT ;  /* 0x0000000435047209 */ /* 0x000fe40007800000 */
[----:B------:R-:W-:Y:S02]  /*4520*/  ISETP.GE.AND P3, PT, R2, R15, PT ;  /* 0x0000000f0200720c */ /* 0x000fe40003f66270 */
[----:B------:R-:W-:Y:S01]  /*4530*/  FSEL R26, R26, -INF , P2 ;  /* 0xff8000001a1a7808 */ /* 0x000fe20001000000 */
[----:B------:R-:W1:Y:S01]  /*4540*/  SHFL.BFLY PT, R93, R4, 0x1, 0x1f ;  /* 0x0c201f00045d7f89 */ /* 0x000e6200000e0000 */
[----:B------:R-:W-:Y:S02]  /*4550*/  ISETP.GE.AND P2, PT, R2, R17, PT ;  /* 0x000000110200720c */ /* 0x000fe40003f46270 */
[----:B------:R-:W-:Y:S02]  /*4560*/  FSEL R27, R27, -INF , P3 ;  /* 0xff8000001b1b7808 */ /* 0x000fe40001800000 */
[----:B------:R-:W-:-:S02]  /*4570*/  FMNMX R12, R26, R11, !PT ;  /* 0x0000000b1a0c7209 */ /* 0x000fc40007800000 */
[----:B------:R-:W-:Y:S02]  /*4580*/  ISETP.GE.AND P3, PT, R2, R19, PT ;  /* 0x000000130200720c */ /* 0x000fe40003f66270 */
[----:B------:R-:W-:Y:S02]  /*4590*/  FSEL R30, R30, -INF , P2 ;  /* 0xff8000001e1e7808 */ /* 0x000fe40001000000 */
[----:B------:R-:W-:Y:S02]  /*45a0*/  FMNMX R15, R27, R12, !PT ;  /* 0x0000000c1b0f7209 */ /* 0x000fe40007800000 */
[----:B------:R-:W-:Y:S02]  /*45b0*/  FSEL R31, R31, -INF , P3 ;  /* 0xff8000001f1f7808 */ /* 0x000fe40001800000 */
[C---:B------:R-:W-:Y:S02]  /*45c0*/  ISETP.GE.AND P2, PT, R2.reuse, R21, PT ;  /* 0x000000150200720c */ /* 0x040fe40003f46270 */
[----:B------:R-:W-:-:S02]  /*45d0*/  ISETP.GE.AND P4, PT, R2, R23, PT ;  /* 0x000000170200720c */ /* 0x000fc40003f86270 */
[----:B------:R-:W-:Y:S02]  /*45e0*/  FSEL R34, R34, -INF , P2 ;  /* 0xff80000022227808 */ /* 0x000fe40001000000 */
[----:B------:R-:W-:Y:S02]  /*45f0*/  ISETP.GE.AND P3, PT, R2, R73, PT ;  /* 0x000000490200720c */ /* 0x000fe40003f66270 */
[----:B------:R-:W-:Y:S02]  /*4600*/  FSEL R35, R35, -INF , P4 ;  /* 0xff80000023237808 */ /* 0x000fe40002000000 */
[----:B-1----:R-:W-:Y:S02]  /*4610*/  FMNMX R93, R4, R93, !PT ;  /* 0x0000005d045d7209 */ /* 0x002fe40007800000 */
[----:B------:R-:W-:Y:S02]  /*4620*/  FMNMX R4, R30, R15, !PT ;  /* 0x0000000f1e047209 */ /* 0x000fe40007800000 */
[----:B------:R-:W-:Y:S01]  /*4630*/  ISETP.GE.AND P2, PT, R2, R75, PT ;  /* 0x0000004b0200720c */ /* 0x000fe20003f46270 */
[----:B------:R-:W1:Y:S01]  /*4640*/  SHFL.BFLY PT, R8, R93, 0x2, 0x1f ;  /* 0x0c401f005d087f89 */ /* 0x000e6200000e0000 */
[----:B------:R-:W-:-:S02]  /*4650*/  FMNMX R15, R31, R4, !PT ;  /* 0x000000041f0f7209 */ /* 0x000fc40007800000 */
[----:B------:R-:W-:Y:S02]  /*4660*/  FSEL R38, R38, -INF , P3 ;  /* 0xff80000026267808 */ /* 0x000fe40001800000 */
[C---:B------:R-:W-:Y:S02]  /*4670*/  ISETP.GE.AND P4, PT, R2.reuse, R77, PT ;  /* 0x0000004d0200720c */ /* 0x040fe40003f86270 */
[----:B------:R-:W-:Y:S02]  /*4680*/  FSEL R39, R39, -INF , P2 ;  /* 0xff80000027277808 */ /* 0x000fe40001000000 */
[C---:B------:R-:W-:Y:S02]  /*4690*/  ISETP.GE.AND P2, PT, R2.reuse, R83, PT ;  /* 0x000000530200720c */ /* 0x040fe40003f46270 */
[----:B------:R-:W-:Y:S02]  /*46a0*/  ISETP.GE.AND P3, PT, R2, R79, PT ;  /* 0x0000004f0200720c */ /* 0x000fe40003f66270 */
[----:B------:R-:W-:-:S02]  /*46b0*/  FSEL R42, R42, -INF , P4 ;  /* 0xff8000002a2a7808 */ /* 0x000fc40002000000 */
[----:B------:R-:W-:Y:S02]  /*46c0*/  FSEL R47, R47, -INF , P2 ;  /* 0xff8000002f2f7808 */ /* 0x000fe40001000000 */
[----:B------:R-:W-:Y:S02]  /*46d0*/  FSEL R43, R43, -INF , P3 ;  /* 0xff8000002b2b7808 */ /* 0x000fe40001800000 */
[C---:B------:R-:W-:Y:S02]  /*46e0*/  ISETP.GE.AND P4, PT, R2.reuse, R85, PT ;  /* 0x000000550200720c */ /* 0x040fe40003f86270 */
[----:B------:R-:W-:Y:S02]  /*46f0*/  ISETP.GE.AND P3, PT, R2, R87, PT ;  /* 0x000000570200720c */ /* 0x000fe40003f66270 */
[----:B------:R-:W-:Y:S02]  /*4700*/  FSEL R50, R50, -INF , P4 ;  /* 0xff80000032327808 */ /* 0x000fe40002000000 */
[----:B-1----:R-:W-:-:S02]  /*4710*/  FMNMX R4, R93, R8, !PT ;  /* 0x000000085d047209 */ /* 0x002fc40007800000 */
[----:B------:R-:W-:Y:S02]  /*4720*/  FMNMX R8, R34, R15, !PT ;  /* 0x0000000f22087209 */ /* 0x000fe40007800000 */
[C---:B------:R-:W-:Y:S02]  /*4730*/  FSETP.NEU.AND P5, PT, R4.reuse, -INF , PT ;  /* 0xff8000000400780b */ /* 0x040fe40003fad000 */
[----:B------:R-:W-:Y:S02]  /*4740*/  FMNMX R17, R35, R8, !PT ;  /* 0x0000000823117209 */ /* 0x000fe40007800000 */
[----:B------:R-:W-:Y:S02]  /*4750*/  FSEL R15, R4, RZ, P5 ;  /* 0x000000ff040f7208 */ /* 0x000fe40002800000 */
[----:B------:R-:W-:Y:S02]  /*4760*/  FMNMX R8, R38, R17, !PT ;  /* 0x0000001126087209 */ /* 0x000fe40007800000 */
[----:B------:R-:W-:Y:S01]  /*4770*/  ISETP.GE.AND P5, PT, R2, R81, PT ;  /* 0x000000510200720c */ /* 0x000fe20003fa6270 */
[----:B------:R-:W-:Y:S01]  /*4780*/  FMUL R12, R15, UR17 ;  /* 0x000000110f0c7c20 */ /* 0x000fe20008400000 */
[----:B------:R-:W-:Y:S01]  /*4790*/  FMNMX R17, R39, R8, !PT ;  /* 0x0000000827117209 */ /* 0x000fe20007800000 */
[----:B------:R-:W-:Y:S01]  /*47a0*/  FADD R15, -R15, R10 ;  /* 0x0000000a0f0f7221 */ /* 0x000fe20000000100 */
[----:B------:R-:W-:Y:S01]  /*47b0*/  FSEL R46, R46, -INF , P5 ;  /* 0xff8000002e2e7808 */ /* 0x000fe20002800000 */
[--C-:B------:R-:W-:Y:S01]  /*47c0*/  FFMA R13, R13, UR17, -R12.reuse ;  /* 0x000000110d0d7c23 */ /* 0x100fe2000800080c */
[--C-:B------:R-:W-:Y:S01]  /*47d0*/  FFMA R25, R25, UR17, -R12.reuse ;  /* 0x0000001119197c23 */ /* 0x100fe2000800080c */
[----:B------:R-:W-:Y:S01]  /*47e0*/  FMNMX R8, R42, R17, !PT ;  /* 0x000000112a087209 */ /* 0x000fe20007800000 */
[--C-:B------:R-:W-:Y:S01]  /*47f0*/  FFMA R28, R28, UR17, -R12.reuse ;  /* 0x000000111c1c7c23 */ /* 0x100fe2000800080c */
[----:B------:R-:W-:Y:S01]  /*4800*/  ISETP.GE.AND P4, PT, R2, R91, PT ;  /* 0x0000005b0200720c */ /* 0x000fe20003f86270 */
[--C-:B------:R-:W-:Y:S01]  /*4810*/  FFMA R29, R29, UR17, -R12.reuse ;  /* 0x000000111d1d7c23 */ /* 0x100fe2000800080c */
[----:B------:R-:W-:Y:S01]  /*4820*/  FSETP.GEU.AND P6, PT, R13, -126, PT ;  /* 0xc2fc00000d00780b */ /* 0x000fe20003fce000 */
[--C-:B------:R-:W-:Y:S01]  /*4830*/  FFMA R32, R32, UR17, -R12.reuse ;  /* 0x0000001120207c23 */ /* 0x100fe2000800080c */
[----:B------:R-:W-:Y:S01]  /*4840*/  FSETP.GEU.AND P2, PT, R25, -126, PT ;  /* 0xc2fc00001900780b */ /* 0x000fe20003f4e000 */
[--C-:B------:R-:W-:Y:S01]  /*4850*/  FFMA R33, R33, UR17, -R12.reuse ;  /* 0x0000001121217c23 */ /* 0x100fe2000800080c */
[----:B------:R-:W-:Y:S01]  /*4860*/  FMNMX R17, R43, R8, !PT ;  /* 0x000000082b117209 */ /* 0x000fe20007800000 */
[--C-:B------:R-:W-:Y:S01]  /*4870*/  FFMA R36, R36, UR17, -R12.reuse ;  /* 0x0000001124247c23 */ /* 0x100fe2000800080c */
[----:B------:R-:W-:Y:S01]  /*4880*/  FSEL R51, R51, -INF , P3 ;  /* 0xff80000033337808 */ /* 0x000fe20001800000 */
[--C-:B------:R-:W-:Y:S01]  /*4890*/  FFMA R37, R37, UR17, -R12.reuse ;  /* 0x0000001125257c23 */ /* 0x100fe2000800080c */
[----:B------:R-:W-:Y:S01]  /*48a0*/  FMNMX R8, R46, R17, !PT ;  /* 0x000000112e087209 */ /* 0x000fe20007800000 */
[--C-:B------:R-:W-:Y:S01]  /*48b0*/  FFMA R40, R40, UR17, -R12.reuse ;  /* 0x0000001128287c23 */ /* 0x100fe2000800080c */
[----:B------:R-:W-:Y:S01]  /*48c0*/  ISETP.GE.AND P5, PT, R2, R89, PT ;  /* 0x000000590200720c */ /* 0x000fe20003fa6270 */
[--C-:B------:R-:W-:Y:S01]  /*48d0*/  FFMA R41, R41, UR17, -R12.reuse ;  /* 0x0000001129297c23 */ /* 0x100fe2000800080c */
[----:B------:R-:W-:Y:S01]  /*48e0*/  FMNMX R17, R47, R8, !PT ;  /* 0x000000082f117209 */ /* 0x000fe20007800000 */
[----:B------:R-:W-:Y:S01]  /*48f0*/  @!P6 FMUL R13, R13, 0.5 ;  /* 0x3f0000000d0de820 */ /* 0x000fe20000400000 */
[----:B------:R-:W-:Y:S01]  /*4900*/  FSETP.GEU.AND P3, PT, R28, -126, PT ;  /* 0xc2fc00001c00780b */ /* 0x000fe20003f6e000 */
[----:B------:R-:W-:Y:S01]  /*4910*/  @!P2 FMUL R25, R25, 0.5 ;  /* 0x3f0000001919a820 */ /* 0x000fe20000400000 */
[----:B------:R-:W-:Y:S01]  /*4920*/  FSEL R55, R55, -INF , P4 ;  /* 0xff80000037377808 */ /* 0x000fe20002000000 */
[----:B------:R-:W1:Y:S01]  /*4930*/  MUFU.EX2 R24, R13 ;  /* 0x0000000d00187308 */ /* 0x000e620000000800 */
[----:B------:R-:W-:Y:S01]  /*4940*/  FSETP.GEU.AND P4, PT, R29, -126, PT ;  /* 0xc2fc00001d00780b */ /* 0x000fe20003f8e000 */
[--C-:B------:R-:W-:Y:S01]  /*4950*/  FFMA R44, R44, UR17, -R12.reuse ;  /* 0x000000112c2c7c23 */ /* 0x100fe2000800080c */
[----:B------:R-:W-:Y:S01]  /*4960*/  FMNMX R8, R50, R17, !PT ;  /* 0x0000001132087209 */ /* 0x000fe20007800000 */
[--C-:B------:R-:W-:Y:S01]  /*4970*/  FFMA R45, R45, UR17, -R12.reuse ;  /* 0x000000112d2d7c23 */ /* 0x100fe2000800080c */
[----:B------:R-:W-:Y:S01]  /*4980*/  FSEL R54, R54, -INF , P5 ;  /* 0xff80000036367808 */ /* 0x000fe20002800000 */
[--C-:B------:R-:W-:Y:S01]  /*4990*/  FFMA R48, R48, UR17, -R12.reuse ;  /* 0x0000001130307c23 */ /* 0x100fe2000800080c */
[----:B------:R-:W-:Y:S01]  /*49a0*/  FSETP.GEU.AND P5, PT, R32, -126, PT ;  /* 0xc2fc00002000780b */ /* 0x000fe20003fae000 */
[----:B------:R-:W2:Y:S01]  /*49b0*/  MUFU.EX2 R25, R25 ;  /* 0x0000001900197308 */ /* 0x000ea20000000800 */
[----:B------:R-:W-:Y:S01]  /*49c0*/  FMNMX R17, R51, R8, !PT ;  /* 0x0000000833117209 */ /* 0x000fe20007800000 */
[----:B------:R-:W-:Y:S01]  /*49d0*/  @!P3 FMUL R28, R28, 0.5 ;  /* 0x3f0000001c1cb820 */ /* 0x000fe20000400000 */
[--C-:B------:R-:W-:Y:S01]  /*49e0*/  FFMA R49, R49, UR17, -R12.reuse ;  /* 0x0000001131317c23 */ /* 0x100fe2000800080c */
[--C-:B------:R-:W-:Y:S01]  /*49f0*/  FFMA R53, R53, UR17, -R12.reuse ;  /* 0x0000001135357c23 */ /* 0x100fe2000800080c */
[----:B------:R-:W-:Y:S01]  /*4a00*/  FMNMX R8, R54, R17, !PT ;  /* 0x0000001136087209 */ /* 0x000fe20007800000 */
[----:B------:R-:W-:Y:S01]  /*4a10*/  @!P4 FMUL R29, R29, 0.5 ;  /* 0x3f0000001d1dc820 */ /* 0x000fe20000400000 */
[----:B------:R-:W-:Y:S01]  /*4a20*/  FFMA R52, R52, UR17, -R12 ;  /* 0x0000001134347c23 */ /* 0x000fe2000800080c */
[----:B------:R-:W3:Y:S01]  /*4a30*/  MUFU.EX2 R28, R28 ;  /* 0x0000001c001c7308 */ /* 0x000ee20000000800 */
[----:B------:R-:W-:Y:S01]  /*4a40*/  FMNMX R8, R55, R8, !PT ;  /* 0x0000000837087209 */ /* 0x000fe20007800000 */
[----:B-1----:R-:W-:Y:S01]  /*4a50*/  @!P6 FMUL R24, R24, R24 ;  /* 0x000000181818e220 */ /* 0x002fe20000400000 */
[----:B------:R-:W-:Y:S01]  /*4a60*/  FSETP.GEU.AND P6, PT, R33, -126, PT ;  /* 0xc2fc00002100780b */ /* 0x000fe20003fce000 */
[----:B------:R-:W-:Y:S01]  /*4a70*/  @!P5 FMUL R32, R32, 0.5 ;  /* 0x3f0000002020d820 */ /* 0x000fe20000400000 */
[----:B------:R-:W-:Y:S01]  /*4a80*/  FMUL R15, R15, UR17 ;  /* 0x000000110f0f7c20 */ /* 0x000fe20008400000 */
[----:B------:R-:W1:Y:S02]  /*4a90*/  SHFL.BFLY PT, R13, R8, 0x1, 0x1f ;  /* 0x0c201f00080d7f89 */ /* 0x000e6400000e0000 */
[----:B------:R-:W4:Y:S01]  /*4aa0*/  MUFU.EX2 R29, R29 ;  /* 0x0000001d001d7308 */ /* 0x000f220000000800 */
[----:B--2---:R-:W-:Y:S01]  /*4ab0*/  @!P2 FMUL R25, R25, R25 ;  /* 0x000000191919a220 */ /* 0x004fe20000400000 */
[----:B------:R-:W-:-:S06]  /*4ac0*/  FSETP.GEU.AND P2, PT, R36, -126, PT ;  /* 0xc2fc00002400780b */ /* 0x000fcc0003f4e000 */
[----:B------:R-:W2:Y:S01]  /*4ad0*/  MUFU.EX2 R32, R32 ;  /* 0x0000002000207308 */ /* 0x000ea20000000800 */
[----:B------:R-:W-:Y:S01]  /*4ae0*/  @!P6 FMUL R33, R33, 0.5 ;  /* 0x3f0000002121e820 */ /* 0x000fe20000400000 */
[----:B---3--:R-:W-:Y:S01]  /*4af0*/  @!P3 FMUL R28, R28, R28 ;  /* 0x0000001c1c1cb220 */ /* 0x008fe20000400000 */
[----:B------:R-:W-:-:S04]  /*4b00*/  FSETP.GEU.AND P3, PT, R37, -126, PT ;  /* 0xc2fc00002500780b */ /* 0x000fc80003f6e000 */
[----:B------:R-:W-:Y:S01]  /*4b10*/  @!P2 FMUL R36, R36, 0.5 ;  /* 0x3f0000002424a820 */ /* 0x000fe20000400000 */
[----:B------:R-:W3:Y:S01]  /*4b20*/  MUFU.EX2 R33, R33 ;  /* 0x0000002100217308 */ /* 0x000ee20000000800 */
[----:B----4-:R-:W-:Y:S01]  /*4b30*/  @!P4 FMUL R29, R29, R29 ;  /* 0x0000001d1d1dc220 */ /* 0x010fe20000400000 */
[----:B------:R-:W-:Y:S02]  /*4b40*/  FSETP.GEU.AND P4, PT, R40, -126, PT ;  /* 0xc2fc00002800780b */ /* 0x000fe40003f8e000 */
[----:B-1----:R-:W-:-:S04]  /*4b50*/  FMNMX R8, R8, R13, !PT ;  /* 0x0000000d08087209 */ /* 0x002fc80007800000 */
[----:B------:R-:W1:Y:S01]  /*4b60*/  MUFU.EX2 R36, R36 ;  /* 0x0000002400247308 */ /* 0x000e620000000800 */
[----:B--2---:R-:W-:Y:S01]  /*4b70*/  @!P5 FMUL R32, R32, R32 ;  /* 0x000000202020d220 */ /* 0x004fe20000400000 */
[----:B------:R-:W-:Y:S01]  /*4b80*/  FSETP.GEU.AND P5, PT, R41, -126, PT ;  /* 0xc2fc00002900780b */ /* 0x000fe20003fae000 */
[----:B------:R-:W2:Y:S01]  /*4b90*/  SHFL.BFLY PT, R19, R8, 0x2, 0x1f ;  /* 0x0c401f0008137f89 */ /* 0x000ea200000e0000 */
[----:B------:R-:W-:-:S03]  /*4ba0*/  @!P3 FMUL R37, R37, 0.5 ;  /* 0x3f0000002525b820 */ /* 0x000fc60000400000 */
[----:B------:R-:W-:Y:S01]  /*4bb0*/  @!P4 FMUL R40, R40, 0.5 ;  /* 0x3f0000002828c820 */ /* 0x000fe20000400000 */
[----:B---3--:R-:W-:Y:S01]  /*4bc0*/  @!P6 FMUL R33, R33, R33 ;  /* 0x000000212121e220 */ /* 0x008fe20000400000 */
[----:B------:R-:W-:Y:S01]  /*4bd0*/  FSETP.GEU.AND P6, PT, R44, -126, PT ;  /* 0xc2fc00002c00780b */ /* 0x000fe20003fce000 */
[----:B------:R-:W3:Y:S05]  /*4be0*/  MUFU.EX2 R37, R37 ;  /* 0x0000002500257308 */ /* 0x000eea0000000800 */
[----:B------:R-:W-:Y:S01]  /*4bf0*/  @!P5 FMUL R41, R41, 0.5 ;  /* 0x3f0000002929d820 */ /* 0x000fe20000400000 */
[----:B-1----:R-:W-:Y:S01]  /*4c00*/  @!P2 FMUL R36, R36, R36 ;  /* 0x000000242424a220 */ /* 0x002fe20000400000 */
[----:B------:R-:W-:Y:S01]  /*4c10*/  FSETP.GEU.AND P2, PT, R45, -126, PT ;  /* 0xc2fc00002d00780b */ /* 0x000fe20003f4e000 */
[----:B------:R-:W1:Y:S04]  /*4c20*/  MUFU.EX2 R13, R40 ;  /* 0x00000028000d7308 */ /* 0x000e680000000800 */
[----:B------:R-:W-:-:S04]  /*4c30*/  @!P6 FMUL R44, R44, 0.5 ;  /* 0x3f0000002c2ce820 */ /* 0x000fc80000400000 */
[----:B------:R-:W4:Y:S01]  /*4c40*/  MUFU.EX2 R14, R41 ;  /* 0x00000029000e7308 */ /* 0x000f220000000800 */
[----:B---3--:R-:W-:Y:S01]  /*4c50*/  @!P3 FMUL R37, R37, R37 ;  /* 0x000000252525b220 */ /* 0x008fe20000400000 */
[----:B--2---:R-:W-:Y:S02]  /*4c60*/  FMNMX R8, R8, R19, !PT ;  /* 0x0000001308087209 */ /* 0x004fe40007800000 */
[----:B------:R-:W-:Y:S01]  /*4c70*/  @!P2 FMUL R45, R45, 0.5 ;  /* 0x3f0000002d2da820 */ /* 0x000fe20000400000 */
[----:B------:R-:W-:-:S03]  /*4c80*/  FSETP.GEU.AND P3, PT, R48, -126, PT ;  /* 0xc2fc00003000780b */ /* 0x000fc60003f6e000 */
[----:B------:R-:W2:Y:S01]  /*4c90*/  MUFU.EX2 R17, R44 ;  /* 0x0000002c00117308 */ /* 0x000ea20000000800 */
[----:B-1----:R-:W-:Y:S01]  /*4ca0*/  @!P4 FMUL R13, R13, R13 ;  /* 0x0000000d0d0dc220 */ /* 0x002fe20000400000 */
[----:B------:R-:W-:-:S06]  /*4cb0*/  FSETP.GEU.AND P4, PT, R49, -126, PT ;  /* 0xc2fc00003100780b */ /* 0x000fcc0003f8e000 */
[----:B------:R-:W1:Y:S01]  /*4cc0*/  MUFU.EX2 R16, R45 ;  /* 0x0000002d00107308 */ /* 0x000e620000000800 */
[----:B----4-:R-:W-:Y:S01]  /*4cd0*/  @!P5 FMUL R14, R14, R14 ;  /* 0x0000000e0e0ed220 */ /* 0x010fe20000400000 */
[----:B------:R-:W-:Y:S01]  /*4ce0*/  FSETP.NEU.AND P5, PT, R8, -INF , PT ;  /* 0xff8000000800780b */ /* 0x000fe20003fad000 */
[----:B------:R-:W-:Y:S02]  /*4cf0*/  @!P3 FMUL R48, R48, 0.5 ;  /* 0x3f0000003030b820 */ /* 0x000fe40000400000 */
[----:B------:R-:W-:Y:S01]  /*4d00*/  FADD R10, R25, R14 ;  /* 0x0000000e190a7221 */ /* 0x000fe20000000000 */
[----:B------:R-:W-:Y:S01]  /*4d10*/  FSEL R20, R8, RZ, P5 ;  /* 0x000000ff08147208 */ /* 0x000fe20002800000 */
[----:B------:R-:W-:Y:S01]  /*4d20*/  @!P4 FMUL R49, R49, 0.5 ;  /* 0x3f0000003131c820 */ /* 0x000fe20000400000 */
[----:B------:R-:W3:Y:S01]  /*4d30*/  MUFU.EX2 R19, R48 ;  /* 0x0000003000137308 */ /* 0x000ee20000000800 */
[----:B--2---:R-:W-:Y:S01]  /*4d40*/  @!P6 FMUL R17, R17, R17 ;  /* 0x000000111111e220 */ /* 0x004fe20000400000 */
[----:B------:R-:W-:Y:S01]  /*4d50*/  FSETP.GEU.AND P6, PT, R53, -126, PT ;  /* 0xc2fc00003500780b */ /* 0x000fe20003fce000 */
[----:B------:R-:W-:Y:S01]  /*4d60*/  FMUL R22, R20, UR17 ;  /* 0x0000001114167c20 */ /* 0x000fe20008400000 */
[----:B------:R-:W-:Y:S01]  /*4d70*/  FSETP.GEU.AND P5, PT, R52, -126, PT ;  /* 0xc2fc00003400780b */ /* 0x000fe20003fae000 */
[----:B------:R-:W-:-:S02]  /*4d80*/  FADD R20, -R20, R11 ;  /* 0x0000000b14147221 */ /* 0x000fc40000000100 */
[--C-:B------:R-:W-:Y:S01]  /*4d90*/  FFMA R26, R26, UR17, -R22.reuse ;  /* 0x000000111a1a7c23 */ /* 0x100fe20008000816 */
[----:B------:R-:W2:Y:S01]  /*4da0*/  MUFU.EX2 R12, R49 ;  /* 0x00000031000c7308 */ /* 0x000ea20000000800 */
[----:B-1----:R-:W-:Y:S01]  /*4db0*/  @!P2 FMUL R16, R16, R16 ;  /* 0x000000101010a220 */ /* 0x002fe20000400000 */
        /* <DEDUP_REMOVED lines=8> */
[----:B---3--:R-:W-:Y:S01]  /*4e40*/  @!P3 FMUL R19, R19, R19 ;  /* 0x000000131313b220 */ /* 0x008fe20000400000 */
        /* <DEDUP_REMOVED lines=10> */
[----:B------:R-:W-:Y:S01]  /*4ef0*/  FFMA R54, R54, UR17, -R22 ;  /* 0x0000001136367c23 */ /* 0x000fe20008000816 */
[----:B------:R-:W-:-:S03]  /*4f00*/  FADD R11, R33, R12 ;  /* 0x0000000c210b7221 */ /* 0x000fc60000000000 */
[----:B------:R-:W-:-:S03]  /*4f10*/  @!P3 FMUL R27, R27, 0.5 ;  /* 0x3f0000001b1bb820 */ /* 0x000fc60000400000 */
[----:B------:R3:W4:Y:S01]  /*4f20*/  MUFU.EX2 R40, R26 ;  /* 0x0000001a00287308 */ /* 0x0007220000000800 */
[----:B-1----:R-:W-:Y:S01]  /*4f30*/  @!P6 FMUL R18, R18, R18 ;  /* 0x000000121212e220 */ /* 0x002fe20000400000 */
[----:B------:R-:W-:Y:S02]  /*4f40*/  FSETP.GEU.AND P6, PT, R41, -126, PT ;  /* 0xc2fc00002900780b */ /* 0x000fe40003fce000 */
[----:B------:R-:W-:-:S04]  /*4f50*/  @!P4 FMUL R30, R30, 0.5 ;  /* 0x3f0000001e1ec820 */ /* 0x000fc80000400000 */
[----:B------:R1:W5:Y:S01]  /*4f60*/  MUFU.EX2 R31, R27 ;  /* 0x0000001b001f7308 */ /* 0x0003620000000800 */
[----:B---3--:R-:W-:Y:S01]  /*4f70*/  FFMA R26, R35, UR17, -R22 ;  /* 0x00000011231a7c23 */ /* 0x008fe20008000816 */
[----:B--2---:R-:W-:Y:S01]  /*4f80*/  @!P5 FMUL R21, R21, R21 ;  /* 0x000000151515d220 */ /* 0x004fe20000400000 */
[----:B------:R-:W-:-:S04]  /*4f90*/  FSETP.GEU.AND P5, PT, R23, -126, PT ;  /* 0xc2fc00001700780b */ /* 0x000fc80003fae000 */
[----:B------:R-:W-:Y:S01]  /*4fa0*/  @!P6 FMUL R41, R41, 0.5 ;  /* 0x3f0000002929e820 */ /* 0x000fe20000400000 */
[----:B------:R2:W3:Y:S01]  /*4fb0*/  MUFU.EX2 R34, R30 ;  /* 0x0000001e00227308 */ /* 0x0004e20000000800 */
[----:B----4-:R-:W-:Y:S01]  /*4fc0*/  @!P2 FMUL R40, R40, R40 ;  /* 0x000000282828a220 */ /* 0x010fe20000400000 */
[----:B------:R-:W-:Y:S01]  /*4fd0*/  FSETP.GEU.AND P2, PT, R26, -126, PT ;  /* 0xc2fc00001a00780b */ /* 0x000fe20003f4e000 */
[----:B-1----:R-:W-:-:S05]  /*4fe0*/  FFMA R27, R38, UR17, -R22 ;  /* 0x00000011261b7c23 */ /* 0x002fca0008000816 */
[----:B------:R-:W-:Y:S01]  /*4ff0*/  @!P5 FMUL R23, R23, 0.5 ;  /* 0x3f0000001717d820 */ /* 0x000fe20000400000 */
[----:B--2---:R-:W-:Y:S01]  /*5000*/  FFMA R30, R39, UR17, -R22 ;  /* 0x00000011271e7c23 */ /* 0x004fe20008000816 */
[----:B-----5:R-:W-:Y:S01]  /*5010*/  @!P3 FMUL R31, R31, R31 ;  /* 0x0000001f1f1fb220 */ /* 0x020fe20000400000 */
[----:B------:R-:W1:Y:S01]  /*5020*/  MUFU.EX2 R41, R41 ;  /* 0x0000002900297308 */ /* 0x000e620000000800 */
[----:B------:R-:W-:-:S03]  /*5030*/  FSETP.GEU.AND P3, PT, R27, -126, PT ;  /* 0xc2fc00001b00780b */ /* 0x000fc60003f6e000 */
[----:B------:R-:W-:Y:S01]  /*5040*/  @!P2 FMUL R26, R26, 0.5 ;  /* 0x3f0000001a1aa820 */ /* 0x000fe20000400000 */
[----:B---3--:R-:W-:Y:S01]  /*5050*/  @!P4 FMUL R34, R34, R34 ;  /* 0x000000222222c220 */ /* 0x008fe20000400000 */
[----:B------:R-:W-:Y:S02]  /*5060*/  FSETP.GEU.AND P4, PT, R30, -126, PT ;  /* 0xc2fc00001e00780b */ /* 0x000fe40003f8e000 */
[----:B------:R2:W3:Y:S06]  /*5070*/  MUFU.EX2 R35, R23 ;  /* 0x0000001700237308 */ /* 0x0004ec0000000800 */
[----:B------:R-:W-:-:S02]  /*5080*/  @!P3 FMUL R27, R27, 0.5 ;  /* 0x3f0000001b1bb820 */ /* 0x000fc40000400000 */
[----:B------:R4:W5:Y:S01]  /*5090*/  MUFU.EX2 R38, R26 ;  /* 0x0000001a00267308 */ /* 0x0009620000000800 */
[--C-:B--2---:R-:W-:Y:S01]  /*50a0*/  FFMA R23, R42, UR17, -R22.reuse ;  /* 0x000000112a177c23 */ /* 0x104fe20008000816 */
[----:B-1----:R-:W-:Y:S01]  /*50b0*/  @!P6 FMUL R41, R41, R41 ;  /* 0x000000292929e220 */ /* 0x002fe20000400000 */
[----:B------:R-:W-:Y:S01]  /*50c0*/  FSETP.GEU.AND P6, PT, R44, -126, PT ;  /* 0xc2fc00002c00780b */ /* 0x000fe20003fce000 */
[----:B------:R-:W-:Y:S01]  /*50d0*/  @!P4 FMUL R30, R30, 0.5 ;  /* 0x3f0000001e1ec820 */ /* 0x000fe20000400000 */
[----:B------:R-:W-:-:S03]  /*50e0*/  FFMA R22, R55, UR17, -R22 ;  /* 0x0000001137167c23 */ /* 0x000fc60008000816 */
[----:B------:R1:W2:Y:S01]  /*50f0*/  MUFU.EX2 R39, R27 ;  /* 0x0000001b00277308 */ /* 0x0002a20000000800 */
[----:B---3--:R-:W-:Y:S01]  /*5100*/  @!P5 FMUL R35, R35, R35 ;  /* 0x000000232323d220 */ /* 0x008fe20000400000 */
[----:B------:R-:W-:Y:S01]  /*5110*/  FSETP.GEU.AND P5, PT, R23, -126, PT ;  /* 0xc2fc00001700780b */ /* 0x000fe20003fae000 */
[----:B----4-:R-:W-:Y:S01]  /*5120*/  FADD R26, R10, R11 ;  /* 0x0000000b0a1a7221 */ /* 0x010fe20000000000 */
[----:B------:R-:W-:Y:S01]  /*5130*/  FADD R10, R24, R13 ;  /* 0x0000000d180a7221 */ /* 0x000fe20000000000 */
[----:B------:R-:W-:Y:S01]  /*5140*/  FADD R11, R28, R17 ;  /* 0x000000111c0b7221 */ /* 0x000fe20000000000 */
[----:B------:R-:W-:Y:S02]  /*5150*/  F2FP.BF16.F32.PACK_AB R24, R25, R24 ;  /* 0x000000181918723e */ /* 0x000fe400000010ff */
[----:B------:R3:W4:Y:S01]  /*5160*/  MUFU.EX2 R42, R30 ;  /* 0x0000001e002a7308 */ /* 0x0007220000000800 */
[----:B-----5:R-:W-:Y:S01]  /*5170*/  @!P2 FMUL R38, R38, R38 ;  /* 0x000000262626a220 */ /* 0x020fe20000400000 */
[----:B------:R-:W-:Y:S01]  /*5180*/  FSETP.GEU.AND P2, PT, R46, -126, PT ;  /* 0xc2fc00002e00780b */ /* 0x000fe20003f4e000 */
[----:B------:R-:W-:Y:S01]  /*5190*/  @!P6 FMUL R44, R44, 0.5 ;  /* 0x3f0000002c2ce820 */ /* 0x000fe20000400000 */
[----:B-1----:R-:W-:Y:S01]  /*51a0*/  FADD R27, R37, R18 ;  /* 0x00000012251b7221 */ /* 0x002fe20000000000 */
[----:B------:R-:W-:-:S02]  /*51b0*/  F2FP.BF16.F32.PACK_AB R25, R31, R40 ;  /* 0x000000281f19723e */ /* 0x000fc400000010ff */
[----:B------:R-:W-:Y:S01]  /*51c0*/  @!P5 FMUL R23, R23, 0.5 ;  /* 0x3f0000001717d820 */ /* 0x000fe20000400000 */
[----:B--2---:R-:W-:Y:S01]  /*51d0*/  @!P3 FMUL R39, R39, R39 ;  /* 0x000000272727b220 */ /* 0x004fe20000400000 */
[----:B------:R-:W-:Y:S02]  /*51e0*/  FSETP.GEU.AND P3, PT, R47, -126, PT ;  /* 0xc2fc00002f00780b */ /* 0x000fe40003f6e000 */
[----:B------:R1:W2:Y:S01]  /*51f0*/  MUFU.EX2 R43, R23 ;  /* 0x00000017002b7308 */ /* 0x0002a20000000800 */
[----:B---3--:R-:W-:Y:S01]  /*5200*/  FMUL R30, R20, UR17 ;  /* 0x00000011141e7c20 */ /* 0x008fe20008400000 */
[----:B------:R-:W-:Y:S02]  /*5210*/  FADD R20, R29, R16 ;  /* 0x000000101d147221 */ /* 0x000fe40000000000 */
[----:B------:R-:W-:Y:S01]  /*5220*/  @!P2 FMUL R46, R46, 0.5 ;  /* 0x3f0000002e2ea820 */ /* 0x000fe20000400000 */
[----:B----4-:R-:W-:Y:S01]  /*5230*/  @!P4 FMUL R42, R42, R42 ;  /* 0x0000002a2a2ac220 */ /* 0x010fe20000400000 */
[----:B------:R-:W-:-:S02]  /*5240*/  FSETP.GEU.AND P4, PT, R50, -126, PT ;  /* 0xc2fc00003200780b */ /* 0x000fc40003f8e000 */
[----:B------:R-:W3:Y:S01]  /*5250*/  MUFU.EX2 R44, R44 ;  /* 0x0000002c002c7308 */ /* 0x000ee20000000800 */
[----:B------:R-:W-:Y:S01]  /*5260*/  FADD R27, R20, R27 ;  /* 0x0000001b141b7221 */ /* 0x000fe20000000000 */
[----:B-1----:R-:W-:Y:S01]  /*5270*/  FADD R23, R32, R19 ;  /* 0x0000001320177221 */ /* 0x002fe20000000000 */
[----:B------:R-:W-:Y:S02]  /*5280*/  @!P3 FMUL R47, R47, 0.5 ;  /* 0x3f0000002f2fb820 */ /* 0x000fe40000400000 */
[----:B------:R-:W-:Y:S01]  /*5290*/  FADD R27, R26, R27 ;  /* 0x0000001b1a1b7221 */ /* 0x000fe20000000000 */
[----:B------:R-:W-:Y:S01]  /*52a0*/  FADD R10, R10, R23 ;  /* 0x000000170a0a7221 */ /* 0x000fe20000000000 */
[----:B------:R-:W-:Y:S01]  /*52b0*/  F2FP.BF16.F32.PACK_AB R26, R29, R28 ;  /* 0x0000001c1d1a723e */ /* 0x000fe200000010ff */
[----:B------:R-:W1:Y:S01]  /*52c0*/  MUFU.EX2 R45, R46 ;  /* 0x0000002e002d7308 */ /* 0x000e620000000800 */
[----:B--2---:R-:W-:Y:S01]  /*52d0*/  @!P5 FMUL R43, R43, R43 ;  /* 0x0000002b2b2bd220 */ /* 0x004fe20000400000 */
[----:B------:R-:W-:Y:S01]  /*52e0*/  FSETP.GEU.AND P5, PT, R51, -126, PT ;  /* 0xc2fc00003300780b */ /* 0x000fe20003fae000 */
[----:B------:R-:W-:Y:S01]  /*52f0*/  @!P4 FMUL R50, R50, 0.5 ;  /* 0x3f0000003232c820 */ /* 0x000fe20000400000 */
[----:B------:R-:W-:-:S02]  /*5300*/  F2FP.BF16.F32.PACK_AB R28, R33, R32 ;  /* 0x00000020211c723e */ /* 0x000fc400000010ff */
[----:B------:R-:W-:Y:S02]  /*5310*/  F2FP.BF16.F32.PACK_AB R29, R38, R41 ;  /* 0x00000029261d723e */ /* 0x000fe400000010ff */
[----:B------:R-:W2:Y:S01]  /*5320*/  MUFU.EX2 R48, R47 ;  /* 0x0000002f00307308 */ /* 0x000ea20000000800 */
[----:B---3--:R-:W-:Y:S01]  /*5330*/  @!P6 FMUL R44, R44, R44 ;  /* 0x0000002c2c2ce220 */ /* 0x008fe20000400000 */
[----:B------:R-:W-:Y:S02]  /*5340*/  FSETP.GEU.AND P6, PT, R54, -126, PT ;  /* 0xc2fc00003600780b */ /* 0x000fe40003fce000 */
[----:B------:R-:W-:Y:S01]  /*5350*/  F2FP.BF16.F32.PACK_AB R32, R14, R13 ;  /* 0x0000000d0e20723e */ /* 0x000fe200000010ff */
[----:B------:R-:W-:Y:S01]  /*5360*/  FADD R23, R31, R44 ;  /* 0x0000002c1f177221 */ /* 0x000fe20000000000 */
[----:B------:R-:W-:Y:S01]  /*5370*/  F2FP.BF16.F32.PACK_AB R31, R42, R39 ;  /* 0x000000272a1f723e */ /* 0x000fe200000010ff */
[----:B------:R-:W-:Y:S01]  /*5380*/  @!P5 FMUL R51, R51, 0.5 ;  /* 0x3f0000003333d820 */ /* 0x000fe20000400000 */
[----:B------:R-:W3:Y:S01]  /*5390*/  MUFU.EX2 R50, R50 ;  /* 0x0000003200327308 */ /* 0x000ee20000000800 */
[----:B-1----:R-:W-:Y:S01]  /*53a0*/  @!P2 FMUL R45, R45, R45 ;  /* 0x0000002d2d2da220 */ /* 0x002fe20000400000 */
[----:B------:R-:W-:-:S02]  /*53b0*/  FSETP.GEU.AND P2, PT, R22, -126, PT ;  /* 0xc2fc00001600780b */ /* 0x000fc40003f4e000 */
[----:B------:R-:W-:Y:S01]  /*53c0*/  F2FP.BF16.F32.PACK_AB R33, R44, R43 ;  /* 0x0000002b2c21723e */ /* 0x000fe200000010ff */
[----:B------:R-:W-:Y:S02]  /*53d0*/  FADD R46, R34, R45 ;  /* 0x0000002d222e7221 */ /* 0x000fe40000000000 */
[----:B------:R-:W-:Y:S01]  /*53e0*/  @!P6 FMUL R54, R54, 0.5 ;  /* 0x3f0000003636e820 */ /* 0x000fe20000400000 */
[----:B------:R-:W1:Y:S01]  /*53f0*/  MUFU.EX2 R51, R51 ;  /* 0x0000003300337308 */ /* 0x000e620000000800 */
[----:B--2---:R-:W-:Y:S01]  /*5400*/  @!P3 FMUL R48, R48, R48 ;  /* 0x000000303030b220 */ /* 0x004fe20000400000 */
[----:B------:R-:W-:-:S03]  /*5410*/  FSETP.GEU.AND P3, PT, R15, -126, PT ;  /* 0xc2fc00000f00780b */ /* 0x000fc60003f6e000 */
[----:B------:R-:W-:Y:S02]  /*5420*/  FADD R49, R35, R48 ;  /* 0x0000003023317221 */ /* 0x000fe40000000000 */
[----:B------:R-:W-:Y:S01]  /*5430*/  @!P2 FMUL R22, R22, 0.5 ;  /* 0x3f0000001616a820 */ /* 0x000fe20000400000 */
[----:B------:R-:W2:Y:S01]  /*5440*/  MUFU.EX2 R54, R54 ;  /* 0x0000003600367308 */ /* 0x000ea20000000800 */
[----:B---3--:R-:W-:Y:S01]  /*5450*/  @!P4 FMUL R50, R50, R50 ;  /* 0x000000323232c220 */ /* 0x008fe20000400000 */
[----:B------:R-:W-:-:S03]  /*5460*/  FSETP.GEU.AND P4, PT, R30, -126, PT ;  /* 0xc2fc00001e00780b */ /* 0x000fc60003f8e000 */
[----:B------:R-:W-:Y:S02]  /*5470*/  FADD R53, R41, R50 ;  /* 0x0000003229357221 */ /* 0x000fe40000000000 */
[----:B------:R-:W-:Y:S01]  /*5480*/  @!P3 FMUL R15, R15, 0.5 ;  /* 0x3f0000000f0fb820 */ /* 0x000fe20000400000 */
[----:B------:R3:W4:Y:S01]  /*5490*/  MUFU.EX2 R47, R22 ;  /* 0x00000016002f7308 */ /* 0x0007220000000800 */
[----:B-1----:R-:W-:-:S04]  /*54a0*/  @!P5 FMUL R51, R51, R51 ;  /* 0x000000333333d220 */ /* 0x002fc80000400000 */
[----:B------:R-:W-:Y:S01]  /*54b0*/  FADD R52, R38, R51 ;  /* 0x0000003326347221 */ /* 0x000fe20000000000 */
[----:B------:R-:W-:Y:S01]  /*54c0*/  F2FP.BF16.F32.PACK_AB R38, R18, R21 ;  /* 0x000000151226723e */ /* 0x000fe200000010ff */
[----:B------:R-:W-:Y:S01]  /*54d0*/  @!P4 FMUL R30, R30, 0.5 ;  /* 0x3f0000001e1ec820 */ /* 0x000fe20000400000 */
[----:B------:R-:W1:Y:S01]  /*54e0*/  MUFU.EX2 R15, R15 ;  /* 0x0000000f000f7308 */ /* 0x000e620000000800 */
[----:B---3--:R-:W-:Y:S01]  /*54f0*/  FADD R22, R36, R21 ;  /* 0x0000001524167221 */ /* 0x008fe20000000000 */
[----:B--2---:R-:W-:Y:S01]  /*5500*/  @!P6 FMUL R54, R54, R54 ;  /* 0x000000363636e220 */ /* 0x004fe20000400000 */
[----:B------:R-:W-:Y:S02]  /*5510*/  FADD R23, R23, R52 ;  /* 0x0000003417177221 */ /* 0x000fe40000000000 */
[----:B------:R-:W-:Y:S01]  /*5520*/  FADD R11, R11, R22 ;  /* 0x000000160b0b7221 */ /* 0x000fe20000000000 */
[----:B------:R-:W-:Y:S01]  /*5530*/  FADD R22, R40, R43 ;  /* 0x0000002b28167221 */ /* 0x000fe20000000000 */
[----:B------:R-:W-:Y:S01]  /*5540*/  FADD R55, R39, R54 ;  /* 0x0000003627377221 */ /* 0x000fe20000000000 */
[----:B------:R2:W3:Y:S01]  /*5550*/  MUFU.EX2 R20, R30 ;  /* 0x0000001e00147308 */ /* 0x0004e20000000800 */
[----:B----4-:R-:W-:Y:S01]  /*5560*/  @!P2 FMUL R47, R47, R47 ;  /* 0x0000002f2f2fa220 */ /* 0x010fe20000400000 */
[----:B------:R-:W-:Y:S01]  /*5570*/  FADD R22, R22, R53 ;  /* 0x0000003516167221 */ /* 0x000fe20000000000 */
[----:B------:R-:W-:Y:S01]  /*5580*/  FADD R55, R46, R55 ;  /* 0x000000372e377221 */ /* 0x000fe20000000000 */
[----:B------:R-:W-:Y:S01]  /*5590*/  FADD R10, R10, R11 ;  /* 0x0000000b0a0a7221 */ /* 0x000fe20000000000 */
[----:B------:R-:W-:Y:S01]  /*55a0*/  FADD R72, R42, R47 ;  /* 0x0000002f2a487221 */ /* 0x000fe20000000000 */
[----:B------:R-:W-:Y:S01]  /*55b0*/  SHF.L.U32 R11, R9, 0x1f, RZ ;  /* 0x0000001f090b7819 */ /* 0x000fe200000006ff */
[----:B------:R-:W-:Y:S01]  /*55c0*/  FADD R22, R22, R55 ;  /* 0x0000003716167221 */ /* 0x000fe20000000000 */
[----:B------:R-:W-:Y:S01]  /*55d0*/  FADD R10, R10, R27 ;  /* 0x0000001b0a0a7221 */ /* 0x000fe20000000000 */
[----:B------:R-:W-:Y:S01]  /*55e0*/  FADD R72, R49, R72 ;  /* 0x0000004831487221 */ /* 0x000fe20000000000 */
[----:B-1----:R-:W-:Y:S01]  /*55f0*/  @!P3 FMUL R15, R15, R15 ;  /* 0x0000000f0f0fb220 */ /* 0x002fe20000400000 */
[----:B------:R1:W4:Y:S01]  /*5600*/  SYNCS.PHASECHK.TRANS64.TRYWAIT P2, [UR6+0x7000], R11 ;  /* 0x0070000bff0075a7 */ /* 0x0003220008040146 */
[----:B--2---:R-:W-:Y:S01]  /*5610*/  F2FP.BF16.F32.PACK_AB R30, R37, R36 ;  /* 0x00000024251e723e */ /* 0x004fe200000010ff */
[----:B------:R-:W-:Y:S01]  /*5620*/  FADD R23, R23, R72 ;  /* 0x0000004817177221 */ /* 0x000fe20000000000 */
[----:B------:R-:W-:Y:S01]  /*5630*/  F2FP.BF16.F32.PACK_AB R27, R35, R34 ;  /* 0x00000022231b723e */ /* 0x000fe200000010ff */
[----:B------:R-:W-:Y:S01]  /*5640*/  FFMA R6, R15, R6, R10 ;  /* 0x000000060f067223 */ /* 0x000fe2000000000a */
[-C--:B------:R-:W-:Y:S01]  /*5650*/  FMUL R56, R56, R15.reuse ;  /* 0x0000000f38387220 */ /* 0x080fe20000400000 */
[----:B------:R-:W-:Y:S01]  /*5660*/  FADD R23, R22, R23 ;  /* 0x0000001716177221 */ /* 0x000fe20000000000 */
[----:B---3--:R-:W-:Y:S01]  /*5670*/  @!P4 FMUL R20, R20, R20 ;  /* 0x000000141414c220 */ /* 0x008fe20000400000 */
        /* <DEDUP_REMOVED lines=19> */
[----:B------:R-:W-:Y:S01]  /*57b0*/  F2FP.BF16.F32.PACK_AB R37, R51, R50 ;  /* 0x000000323325723e */ /* 0x000fe200000010ff */
[----:B-1----:R-:W-:Y:S06]  /*57c0*/  @!P0 BRA `(.L_x_39) ;  /* 0x0000000000048947 */ /* 0x002fec0003800000 */
[----:B------:R-:W-:Y:S01]  /*57d0*/  BPT.TRAP 0x1 ;  /* 0x000000040000795c */ /* 0x000fe20000300000 */
.L_x_39:
[----:B----4-:R-:W-:Y:S05]  /*57e0*/  @P2 BRA `(.L_x_40) ;  /* 0x0000000000082947 */ /* 0x010fea0003800000 */
[----:B------:R-:W1:Y:S02]  /*57f0*/  SYNCS.PHASECHK.TRANS64.TRYWAIT P2, [UR6+0x7000], R11 ;  /* 0x0070000bff0075a7 */ /* 0x000e640008040146 */
[----:B-1----:R-:W-:Y:S05]  /*5800*/  @!P2 BRA `(.L_x_41) ;  /* 0x000000240098a947 */ /* 0x002fea0003800000 */
.L_x_40:
        /* <DEDUP_REMOVED lines=23> */
.L_x_42:
[----:B------:R-:W-:-:S04]  /*5980*/  ULEA UR6, UR13, UR38, 0x3 ;  /* 0x000000260d067291 */ /* 0x000fc8000f8e183f */
[----:B------:R-:W-:-:S04]  /*5990*/  UIADD3 UR6, UR6, 0x7028, URZ ;  /* 0x0000702806067890 */ /* 0x000fc8000fffe03f */
[----:B------:R-:W-:-:S09]  /*59a0*/  UPRMT UR6, URZ, 0x654, UR6 ;  /* 0x000006543f067896 */ /* 0x000fd20008000006 */
[----:B------:R-:W-:Y:S01]  /*59b0*/  SYNCS.ARRIVE.TRANS64.RED.A1T0 RZ, [UR6], RZ ;  /* 0x000000ffffff79a7 */ /* 0x000fe20008100406 */
[----:B------:R-:W-:Y:S05]  /*59c0*/  @P1 BRA `(.L_x_43) ;  /* 0x0000000000041947 */ /* 0x000fea0003800000 */
[----:B------:R-:W-:Y:S01]  /*59d0*/  BPT.TRAP 0x1 ;  /* 0x000000040000795c */ /* 0x000fe20000300000 */
.L_x_43:
[----:B------:R-:W-:-:S04]  /*59e0*/  UIADD3 UR13, UR13, 0x1, URZ ;  /* 0x000000010d0d7890 */ /* 0x000fc8000fffe03f */
[----:B------:R-:W-:-:S04]  /*59f0*/  UISETP.NE.AND UP0, UPT, UR13, 0x5, UPT ;  /* 0x000000050d00788c */ /* 0x000fc8000bf05270 */
[----:B------:R-:W-:Y:S01]  /*5a00*/  USEL UR13, UR13, URZ, UP0 ;  /* 0x0000003f0d0d7287 */ /* 0x000fe20008000000 */
[----:B------:R-:W-:Y:S11]  /*5a10*/  @!P0 BRA `(.L_x_44) ;  /* 0x0000000000048947 */ /* 0x000ff60003800000 */
[----:B------:R-:W-:Y:S01]  /*5a20*/  BPT.TRAP 0x1 ;  /* 0x000000040000795c */ /* 0x000fe20000300000 */
.L_x_44:
[----:B------:R-:W-:-:S04]  /*5a30*/  ULEA UR6, UR13, UR38, 0x3 ;  /* 0x000000260d067291 */ /* 0x000fc8000f8e183f */
[----:B------:R-:W-:-:S04]  /*5a40*/  UIADD3 UR6, UR6, 0x7028, URZ ;  /* 0x0000702806067890 */ /* 0x000fc8000fffe03f */
[----:B------:R-:W-:-:S09]  /*5a50*/  UPRMT UR6, URZ, 0x654, UR6 ;  /* 0x000006543f067896 */ /* 0x000fd20008000006 */
[----:B------:R-:W-:Y:S01]  /*5a60*/  SYNCS.ARRIVE.TRANS64.RED.A1T0 RZ, [UR6], RZ ;  /* 0x000000ffffff79a7 */ /* 0x000fe20008100406 */
[----:B------:R-:W-:Y:S05]  /*5a70*/  @P1 BRA `(.L_x_45) ;  /* 0x0000000000041947 */ /* 0x000fea0003800000 */
[----:B------:R-:W-:Y:S01]  /*5a80*/  BPT.TRAP 0x1 ;  /* 0x000000040000795c */ /* 0x000fe20000300000 */
.L_x_45:
[----:B------:R-:W-:Y:S01]  /*5a90*/  UIADD3 UR15, UR15, 0x1, URZ ;  /* 0x000000010f0f7890 */ /* 0x000fe2000fffe03f */
[C---:B------:R-:W-:Y:S01]  /*5aa0*/  ISETP.GT.AND P2, PT, R3.reuse, 0x1, PT ;  /* 0x000000010300780c */ /* 0x040fe20003f44270 */
[----:B------:R-:W-:Y:S01]  /*5ab0*/  UIADD3 UR13, UR13, 0x1, URZ ;  /* 0x000000010d0d7890 */ /* 0x000fe2000fffe03f */
[----:B------:R-:W-:Y:S01]  /*5ac0*/  VIADD R3, R3, 0xffffffff ;  /* 0xffffffff03037836 */ /* 0x000fe20000000000 */
[----:B------:R-:W-:Y:S01]  /*5ad0*/  UISETP.NE.AND UP1, UPT, UR15, 0x5, UPT ;  /* 0x000000050f00788c */ /* 0x000fe2000bf25270 */
[----:B------:R-:W-:Y:S01]  /*5ae0*/  VIADD R5, R5, 0x40 ;  /* 0x0000004005057836 */ /* 0x000fe20000000000 */
[----:B------:R-:W-:Y:S01]  /*5af0*/  UISETP.NE.AND UP0, UPT, UR13, 0x5, UPT ;  /* 0x000000050d00788c */ /* 0x000fe2000bf05270 */
[----:B-1----:R-:W-:Y:S01]  /*5b00*/  IMAD.MOV.U32 R10, RZ, RZ, R4 ;  /* 0x000000ffff0a7224 */ /* 0x002fe200078e0004 */
[----:B------:R-:W-:Y:S01]  /*5b10*/  USEL UR6, URZ, 0x1, UP1 ;  /* 0x000000013f067887 */ /* 0x000fe20008800000 */
[----:B------:R-:W-:Y:S01]  /*5b20*/  MOV R11, R8 ;  /* 0x00000008000b7202 */ /* 0x000fe20000000f00 */
[----:B------:R-:W-:-:S02]  /*5b30*/  USEL UR13, UR13, URZ, UP0 ;  /* 0x0000003f0d0d7287 */ /* 0x000fc40008000000 */
[----:B------:R-:W-:Y:S02]  /*5b40*/  USEL UR15, UR15, URZ, UP1 ;  /* 0x0000003f0f0f7287 */ /* 0x000fe40008800000 */
[----:B------:R-:W-:Y:S01]  /*5b50*/  LOP3.LUT R9, R9, UR6, RZ, 0x3c, !PT ;  /* 0x0000000609097c12 */ /* 0x000fe2000f8e3cff */
[----:B------:R-:W-:Y:S09]  /*5b60*/  @P2 BRA `(.L_x_46) ;  /* 0xffffffe4000c2947 */ /* 0x000ff2000383ffff */
.L_x_35:
[----:B------:R-:W1:Y:S01]  /*5b70*/  SHFL.BFLY PT, R3, R6, 0x1, 0x1f ;  /* 0x0c201f0006037f89 */ /* 0x000e6200000e0000 */
[----:B------:R-:W-:Y:S01]  /*5b80*/  BSSY B0, `(.L_x_47) ;  /* 0x0000023000007945 */ /* 0x000fe20003800000 */
[----:B------:R-:W-:Y:S01]  /*5b90*/  IMAD.MOV.U32 R9, RZ, RZ, 0x7f800000 ;  /* 0x7f800000ff097424 */ /* 0x000fe200078e00ff */
[----:B------:R-:W-:Y:S01]  /*5ba0*/  MOV R11, 0x7f800000 ;  /* 0x7f800000000b7802 */ /* 0x000fe20000000f00 */
[----:B------:R-:W2:Y:S01]  /*5bb0*/  SHFL.BFLY PT, R0, R7, 0x1, 0x1f ;  /* 0x0c201f0007007f89 */ /* 0x000ea200000e0000 */
[----:B------:R-:W-:Y:S02]  /*5bc0*/  IMAD.MOV.U32 R10, RZ, RZ, 0x3f800000 ;  /* 0x3f800000ff0a7424 */ /* 0x000fe400078e00ff */
[----:B-1----:R-:W-:Y:S01]  /*5bd0*/  FADD R3, R3, R6 ;  /* 0x0000000603037221 */ /* 0x002fe20000000000 */
[----:B--2---:R-:W-:-:S04]  /*5be0*/  FADD R16, R0, R7 ;  /* 0x0000000700107221 */ /* 0x004fc80000000000 */
[----:B------:R-:W1:Y:S01]  /*5bf0*/  SHFL.BFLY PT, R2, R3, 0x2, 0x1f ;  /* 0x0c401f0003027f89 */ /* 0x000e6200000e0000 */
[----:B------:R-:W-:-:S03]  /*5c00*/  IMAD.MOV.U32 R0, RZ, RZ, 0x3f800000 ;  /* 0x3f800000ff007424 */ /* 0x000fc600078e00ff */
[----:B------:R-:W2:Y:S01]  /*5c10*/  SHFL.BFLY PT, R17, R16, 0x2, 0x1f ;  /* 0x0c401f0010117f89 */ /* 0x000ea200000e0000 */
[C---:B-1----:R-:W-:Y:S01]  /*5c20*/  FSETP.NE.AND P0, PT, R3.reuse, -R2, PT ;  /* 0x800000020300720b */ /* 0x042fe20003f05000 */
[----:B------:R-:W-:Y:S01]  /*5c30*/  FADD R5, R3, R2 ;  /* 0x0000000203057221 */ /* 0x000fe20000000000 */
[----:B--2---:R-:W-:-:S11]  /*5c40*/  FADD R6, R16, R17 ;  /* 0x0000001110067221 */ /* 0x004fd60000000000 */
[----:B------:R-:W-:Y:S05]  /*5c50*/  @!P0 BRA `(.L_x_48) ;  /* 0x0000000000548947 */ /* 0x000fea0003800000 */
[----:B------:R-:W-:Y:S01]  /*5c60*/  VIADD R0, R5, 0x1800000 ;  /* 0x0180000005007836 */ /* 0x000fe20000000000 */
[----:B------:R-:W-:Y:S04]  /*5c70*/  BSSY B1, `(.L_x_49) ;  /* 0x000000c000017945 */ /* 0x000fe80003800000 */
[----:B------:R-:W-:-:S04]  /*5c80*/  LOP3.LUT R0, R0, 0x7f800000, RZ, 0xc0, !PT ;  /* 0x7f80000000007812 */ /* 0x000fc800078ec0ff */
[----:B------:R-:W-:-:S13]  /*5c90*/  ISETP.GT.U32.AND P0, PT, R0, 0x1ffffff, PT ;  /* 0x01ffffff0000780c */ /* 0x000fda0003f04070 */
[----:B------:R-:W-:Y:S05]  /*5ca0*/  @P0 BRA `(.L_x_50) ;  /* 0x0000000000100947 */ /* 0x000fea0003800000 */
[----:B------:R-:W-:Y:S01]  /*5cb0*/  IMAD.MOV.U32 R2, RZ, RZ, R5 ;  /* 0x000000ffff027224 */ /* 0x000fe200078e0005 */
[----:B------:R-:W-:-:S07]  /*5cc0*/  MOV R15, 0x5ce0 ;  /* 0x00005ce0000f7802 */ /* 0x000fce0000000f00 */
[----:B------:R-:W-:Y:S05]  /*5cd0*/  CALL.REL.NOINC `($__internal_0_$__cuda_sm20_rcp_rn_f32_slowpath) ;  /* 0x00000024000c7944 */ /* 0x000fea0003c00000 */
[----:B------:R-:W-:Y:S05]  /*5ce0*/  BRA `(.L_x_51) ;  /* 0x0000000000107947 */ /* 0x000fea0003800000 */
.L_x_50:
[----:B------:R-:W1:Y:S02]  /*5cf0*/  MUFU.RCP R0, R5 ;  /* 0x0000000500007308 */ /* 0x000e640000001000 */
[----:B-1----:R-:W-:-:S04]  /*5d00*/  FFMA R2, R5, R0, -1 ;  /* 0xbf80000005027423 */ /* 0x002fc80000000000 */
[----:B------:R-:W-:-:S04]  /*5d10*/  FADD.FTZ R3, -R2, -RZ ;  /* 0x800000ff02037221 */ /* 0x000fc80000010100 */
[----:B------:R-:W-:-:S07]  /*5d20*/  FFMA R0, R0, R3, R0 ;  /* 0x0000000300007223 */ /* 0x000fce0000000000 */
.L_x_51:
[----:B------:R-:W-:Y:S05]  /*5d30*/  BSYNC B1 ;  /* 0x0000000000017941 */ /* 0x000fea0003800000 */
.L_x_49:
[----:B------:R-:W-:Y:S01]  /*5d40*/  FSETP.GEU.AND P0, PT, |R5|, 1.175494350822287508e-38, PT ;  /* 0x008000000500780b */ /* 0x000fe20003f0e200 */
[----:B------:R-:W-:-:S12]  /*5d50*/  ULDC UR4, c[0x0][0x600] ;  /* 0x0001800000047ab9 */ /* 0x000fd80000000800 */
[----:B------:R-:W-:-:S04]  /*5d60*/  @!P0 FMUL R5, R5, 16777216 ;  /* 0x4b80000005058820 */ /* 0x000fc80000400000 */
[----:B------:R-:W1:Y:S02]  /*5d70*/  MUFU.LG2 R2, R5 ;  /* 0x0000000500027308 */ /* 0x000e640000000c00 */
[----:B-1----:R-:W-:-:S04]  /*5d80*/  @!P0 FADD R2, R2, -24 ;  /* 0xc1c0000002028421 */ /* 0x002fc80000000000 */
[----:B------:R-:W-:-:S04]  /*5d90*/  FMUL R11, R2, 0.69314718246459960938 ;  /* 0x3f317218020b7820 */ /* 0x000fc80000400000 */
[----:B------:R-:W-:-:S07]  /*5da0*/  FFMA R11, R4, UR4, R11 ;  /* 0x00000004040b7c23 */ /* 0x000fce000800000b */
.L_x_48:
[----:B------:R-:W-:Y:S05]  /*5db0*/  BSYNC B0 ;  /* 0x0000000000007941 */ /* 0x000fea0003800000 */
.L_x_47:
[----:B------:R-:W-:Y:S01]  /*5dc0*/  FSETP.NE.AND P0, PT, R16, -R17, PT ;  /* 0x800000111000720b */ /* 0x000fe20003f05000 */
[----:B------:R-:W-:Y:S01]  /*5dd0*/  ULDC UR4, c[0x0][0x608] ;  /* 0x0001820000047ab9 */ /* 0x000fe20000000800 */
[----:B------:R-:W-:Y:S01]  /*5de0*/  BSSY B0, `(.L_x_52) ;  /* 0x0000021000007945 */ /* 0x000fe20003800000 */
[----:B------:R-:W-:-:S04]  /*5df0*/  FMUL R0, R0, UR4 ;  /* 0x0000000400007c20 */ /* 0x000fc80008400000 */
        /* <DEDUP_REMOVED lines=8> */
[----:B------:R-:W-:Y:S06]  /*5e80*/  @!P0 BRA `(.L_x_53) ;  /* 0x0000000000588947 */ /* 0x000fec0003800000 */
[----:B------:R-:W-:Y:S01]  /*5e90*/  VIADD R0, R6, 0x1800000 ;  /* 0x0180000006007836 */ /* 0x000fe20000000000 */
[----:B------:R-:W-:Y:S04]  /*5ea0*/  BSSY B1, `(.L_x_54) ;  /* 0x000000d000017945 */ /* 0x000fe80003800000 */
[----:B------:R-:W-:-:S04]  /*5eb0*/  LOP3.LUT R0, R0, 0x7f800000, RZ, 0xc0, !PT ;  /* 0x7f80000000007812 */ /* 0x000fc800078ec0ff */
[----:B------:R-:W-:-:S13]  /*5ec0*/  ISETP.GT.U32.AND P0, PT, R0, 0x1ffffff, PT ;  /* 0x01ffffff0000780c */ /* 0x000fda0003f04070 */
[----:B------:R-:W-:Y:S05]  /*5ed0*/  @P0 BRA `(.L_x_55) ;  /* 0x0000000000140947 */ /* 0x000fea0003800000 */
[----:B------:R-:W-:Y:S02]  /*5ee0*/  MOV R2, R6 ;  /* 0x0000000600027202 */ /* 0x000fe40000000f00 */
[----:B------:R-:W-:-:S07]  /*5ef0*/  MOV R15, 0x5f10 ;  /* 0x00005f10000f7802 */ /* 0x000fce0000000f00 */
[----:B------:R-:W-:Y:S05]  /*5f00*/  CALL.REL.NOINC `($__internal_0_$__cuda_sm20_rcp_rn_f32_slowpath) ;  /* 0x0000002000807944 */ /* 0x000fea0003c00000 */
[----:B------:R-:W-:Y:S01]  /*5f10*/  IMAD.MOV.U32 R10, RZ, RZ, R0 ;  /* 0x000000ffff0a7224 */ /* 0x000fe200078e0000 */
[----:B------:R-:W-:Y:S06]  /*5f20*/  BRA `(.L_x_56) ;  /* 0x0000000000107947 */ /* 0x000fec0003800000 */
.L_x_55:
[----:B------:R-:W1:Y:S02]  /*5f30*/  MUFU.RCP R3, R6 ;  /* 0x0000000600037308 */ /* 0x000e640000001000 */
[----:B-1----:R-:W-:-:S04]  /*5f40*/  FFMA R0, R6, R3, -1 ;  /* 0xbf80000006007423 */ /* 0x002fc80000000003 */
[----:B------:R-:W-:-:S04]  /*5f50*/  FADD.FTZ R0, -R0, -RZ ;  /* 0x800000ff00007221 */ /* 0x000fc80000010100 */
[----:B------:R-:W-:-:S07]  /*5f60*/  FFMA R10, R3, R0, R3 ;  /* 0x00000000030a7223 */ /* 0x000fce0000000003 */
.L_x_56:
[----:B------:R-:W-:Y:S05]  /*5f70*/  BSYNC B1 ;  /* 0x0000000000017941 */ /* 0x000fea0003800000 */
.L_x_54:
[----:B------:R-:W-:Y:S01]  /*5f80*/  FSETP.GEU.AND P0, PT, |R6|, 1.175494350822287508e-38, PT ;  /* 0x008000000600780b */ /* 0x000fe20003f0e200 */
[----:B------:R-:W-:-:S12]  /*5f90*/  ULDC UR4, c[0x0][0x600] ;  /* 0x0001800000047ab9 */ /* 0x000fd80000000800 */
[----:B------:R-:W-:-:S04]  /*5fa0*/  @!P0 FMUL R6, R6, 16777216 ;  /* 0x4b80000006068820 */ /* 0x000fc80000400000 */
[----:B------:R-:W1:Y:S02]  /*5fb0*/  MUFU.LG2 R0, R6 ;  /* 0x0000000600007308 */ /* 0x000e640000000c00 */
[----:B-1----:R-:W-:-:S04]  /*5fc0*/  @!P0 FADD R0, R0, -24 ;  /* 0xc1c0000000008421 */ /* 0x002fc80000000000 */
[----:B------:R-:W-:-:S04]  /*5fd0*/  FMUL R9, R0, 0.69314718246459960938 ;  /* 0x3f31721800097820 */ /* 0x000fc80000400000 */
[----:B------:R-:W-:-:S07]  /*5fe0*/  FFMA R9, R8, UR4, R9 ;  /* 0x0000000408097c23 */ /* 0x000fce0008000009 */
.L_x_53:
[----:B------:R-:W-:Y:S05]  /*5ff0*/  BSYNC B0 ;  /* 0x0000000000007941 */ /* 0x000fea0003800000 */
.L_x_52:
[----:B------:R-:W-:Y:S01]  /*6000*/  UISETP.NE.AND UP0, UPT, UR36, 0x1, UPT ;  /* 0x000000012400788c */ /* 0x000fe2000bf05270 */
[----:B------:R-:W1:Y:S03]  /*6010*/  S2R R2, SR_TID.X ;  /* 0x0000000000027919 */ /* 0x000e660000002100 */
[----:B------:R-:W-:-:S06]  /*6020*/  USEL UR4, URZ, 0x1, UP0 ;  /* 0x000000013f047887 */ /* 0x000fcc0008000000 */
[----:B------:R-:W-:Y:S01]  /*6030*/  IMAD.U32 R0, RZ, RZ, UR4 ;  /* 0x00000004ff007e24 */ /* 0x000fe2000f8e00ff */
[----:B------:R-:W-:Y:S02]  /*6040*/  ULDC UR4, c[0x0][0x608] ;  /* 0x0001820000047ab9 */ /* 0x000fe40000000800 */
[----:B------:R-:W-:Y:S02]  /*6050*/  FMUL R10, R10, UR4 ;  /* 0x000000040a0a7c20 */ /* 0x000fe40008400000 */
[----:B------:R-:W-:-:S04]  /*6060*/  SHF.L.U32 R0, R0, 0x1f, RZ ;  /* 0x0000001f00007819 */ /* 0x000fc800000006ff */
[----:B------:R-:W2:Y:S01]  /*6070*/  SYNCS.PHASECHK.TRANS64.TRYWAIT P0, [UR16+0x8], R0 ;  /* 0x00000800ff0075a7 */ /* 0x000ea20008000150 */
[C---:B-1----:R-:W-:Y:S02]  /*6080*/  LOP3.LUT P1, RZ, R2.reuse, 0x3, RZ, 0xc0, !PT ;  /* 0x0000000302ff7812 */ /* 0x042fe4000782c0ff */
[----:B------:R-:W-:Y:S01]  /*6090*/  LOP3.LUT R16, R2, 0x7f, RZ, 0xc0, !PT ;  /* 0x0000007f02107812 */ /* 0x000fe200078ec0ff */
[----:B--2---:R-:W-:Y:S10]  /*60a0*/  @!P0 BRA `(.L_x_57) ;  /* 0x0000001c00888947 */ /* 0x004ff40003800000 */
.L_x_105:
[----:B------:R-:W-:Y:S01]  /*60b0*/  ULDC.64 UR10, c[0x0][0x208] ;  /* 0x00008200000a7ab9 */ /* 0x000fe20000000a00 */
[----:B------:R-:W-:Y:S01]  /*60c0*/  BSSY B0, `(.L_x_58) ;  /* 0x0000019000007945 */ /* 0x000fe20003800000 */
[----:B------:R-:W-:-:S03]  /*60d0*/  SHF.R.U32.HI R17, RZ, 0x5, R16 ;  /* 0x00000005ff117819 */ /* 0x000fc60000011610 */
[----:B------:R-:W-:Y:S05]  /*60e0*/  @P1 BRA `(.L_x_59) ;  /* 0x0000000000581947 */ /* 0x000fea0003800000 */
[----:B------:R-:W2:Y:S01]  /*60f0*/  S2UR UR4, SR_CTAID.Y ;  /* 0x00000000000479c3 */ /* 0x000ea20000002600 */
[----:B-1----:R-:W-:Y:S01]  /*6100*/  SHF.R.U32.HI R0, RZ, 0x2, R2 ;  /* 0x00000002ff007819 */ /* 0x002fe20000011602 */
[----:B------:R-:W-:Y:S01]  /*6110*/  IMAD.SHL.U32 R3, R17, 0x10, RZ ;  /* 0x0000001011037824 */ /* 0x000fe200078e00ff */
[----:B------:R-:W-:Y:S02]  /*6120*/  USHF.L.U32 UR8, UR37, 0x6, URZ ;  /* 0x0000000625087899 */ /* 0x000fe4000800063f */
[----:B------:R-:W-:Y:S01]  /*6130*/  LOP3.LUT R0, R0, 0x7, RZ, 0xc0, !PT ;  /* 0x0000000700007812 */ /* 0x000fe200078ec0ff */
[----:B------:R-:W-:Y:S02]  /*6140*/  ULDC.64 UR6, c[0x0][0x688] ;  /* 0x0001a20000067ab9 */ /* 0x000fe40000000a00 */
[----:B------:R-:W1:Y:S01]  /*6150*/  S2UR UR5, SR_CTAID.Z ;  /* 0x00000000000579c3 */ /* 0x000e620000002700 */
[----:B------:R-:W-:-:S04]  /*6160*/  LOP3.LUT R0, R3, 0xfffffff0, R0, 0xe2, !PT ;  /* 0xfffffff003007812 */ /* 0x000fc800078ee200 */
[----:B------:R-:W-:-:S05]  /*6170*/  IADD3 R3, R0, UR8, RZ ;  /* 0x0000000800037c10 */ /* 0x000fca000fffe0ff */
[----:B------:R-:W-:Y:S01]  /*6180*/  VIADD R2, R3, 0x8 ;  /* 0x0000000803027836 */ /* 0x000fe20000000000 */
[----:B--2---:R-:W-:-:S04]  /*6190*/  UIMAD UR4, UR4, UR6, UR8 ;  /* 0x00000006040472a4 */ /* 0x004fc8000f8e0208 */
[----:B-1----:R-:W-:-:S03]  /*61a0*/  UIMAD UR4, UR5, UR7, UR4 ;  /* 0x00000007050472a4 */ /* 0x002fc6000f8e0204 */
[----:B------:R-:W-:Y:S02]  /*61b0*/  ULDC UR5, c[0x0][0x288] ;  /* 0x0000a20000057ab9 */ /* 0x000fe40000000800 */
[----:B------:R-:W-:Y:S02]  /*61c0*/  ISETP.GE.U32.AND P0, PT, R3, UR5, PT ;  /* 0x0000000503007c0c */ /* 0x000fe4000bf06070 */
[----:B------:R-:W-:Y:S02]  /*61d0*/  IADD3 R0, P2, R0, UR4, RZ ;  /* 0x0000000400007c10 */ /* 0x000fe4000ff5e0ff */
[----:B------:R-:W-:Y:S01]  /*61e0*/  ISETP.GE.U32.AND P1, PT, R2, UR5, PT ;  /* 0x0000000502007c0c */ /* 0x000fe2000bf26070 */
[----:B------:R-:W-:Y:S02]  /*61f0*/  ULDC.64 UR4, c[0x0][0x680] ;  /* 0x0001a00000047ab9 */ /* 0x000fe40000000a00 */
[----:B------:R-:W-:Y:S01]  /*6200*/  IMAD.X R3, RZ, RZ, RZ, P2 ;  /* 0x000000ffff037224 */ /* 0x000fe200010e06ff */
[----:B------:R-:W-:-:S04]  /*6210*/  LEA R2, P2, R0, UR4, 0x2 ;  /* 0x0000000400027c11 */ /* 0x000fc8000f8410ff */
[----:B------:R-:W-:-:S05]  /*6220*/  LEA.HI.X R3, R0, UR5, R3, 0x2, P2 ;  /* 0x0000000500037c11 */ /* 0x000fca00090f1403 */
[----:B------:R2:W-:Y:S04]  /*6230*/  @!P0 STG.E desc[UR10][R2.64], R11 ;  /* 0x0000000b02008986 */ /* 0x0005e8000c10190a */
[----:B------:R2:W-:Y:S02]  /*6240*/  @!P1 STG.E desc[UR10][R2.64+0x20], R9 ;  /* 0x0000200902009986 */ /* 0x0005e4000c10190a */
.L_x_59:
[----:B------:R-:W-:Y:S05]  /*6250*/  BSYNC B0 ;  /* 0x0000000000007941 */ /* 0x000fea0003800000 */
.L_x_58:
[----:B------:R-:W-:Y:S01]  /*6260*/  ULDC.64 UR4, c[0x0][0x730] ;  /* 0x0001cc0000047ab9 */ /* 0x000fe20000000a00 */
[-C--:B------:R-:W-:Y:S01]  /*6270*/  FMUL R31, R58, R10.reuse ;  /* 0x0000000a3a1f7220 */ /* 0x080fe20000400000 */
[----:B------:R-:W-:Y:S01]  /*6280*/  ISETP.NE.U32.AND P0, PT, RZ, UR4, PT ;  /* 0x00000004ff007c0c */ /* 0x000fe2000bf05070 */
[-C--:B------:R-:W-:Y:S01]  /*6290*/  FMUL R59, R59, R10.reuse ;  /* 0x0000000a3b3b7220 */ /* 0x080fe20000400000 */
[-C--:B------:R-:W-:Y:S01]  /*62a0*/  FMUL R33, R62, R10.reuse ;  /* 0x0000000a3e217220 */ /* 0x080fe20000400000 */
[-C--:B------:R-:W-:Y:S01]  /*62b0*/  FMUL R63, R63, R10.reuse ;  /* 0x0000000a3f3f7220 */ /* 0x080fe20000400000 */
[----:B------:R-:W-:Y:S01]  /*62c0*/  ISETP.NE.AND.EX P0, PT, RZ, UR5, PT, P0 ;  /* 0x00000005ff007c0c */ /* 0x000fe2000bf05300 */
[-C--:B------:R-:W-:Y:S01]  /*62d0*/  FMUL R35, R66, R10.reuse ;  /* 0x0000000a42237220 */ /* 0x080fe20000400000 */
[-C--:B------:R-:W-:Y:S01]  /*62e0*/  FMUL R67, R67, R10.reuse ;  /* 0x0000000a43437220 */ /* 0x080fe20000400000 */
[-C--:B------:R-:W-:Y:S01]  /*62f0*/  FMUL R37, R70, R10.reuse ;  /* 0x0000000a46257220 */ /* 0x080fe20000400000 */
[----:B------:R-:W-:-:S09]  /*6300*/  FMUL R71, R71, R10 ;  /* 0x0000000a47477220 */ /* 0x000fd20000400000 */
[----:B------:R-:W-:Y:S05]  /*6310*/  @P0 BRA `(.L_x_60) ;  /* 0x0000000000200947 */ /* 0x000fea0003800000 */
[----:B------:R-:W-:Y:S02]  /*6320*/  ULDC.64 UR4, c[0x0][0x728] ;  /* 0x0001ca0000047ab9 */ /* 0x000fe40000000a00 */
[----:B------:R-:W-:-:S04]  /*6330*/  ISETP.NE.U32.AND P0, PT, RZ, UR4, PT ;  /* 0x00000004ff007c0c */ /* 0x000fc8000bf05070 */
[----:B------:R-:W-:-:S13]  /*6340*/  ISETP.NE.AND.EX P0, PT, RZ, UR5, PT, P0 ;  /* 0x00000005ff007c0c */ /* 0x000fda000bf05300 */
[----:B------:R-:W-:Y:S05]  /*6350*/  @!P0 BRA `(.L_x_61) ;  /* 0x00000000000c8947 */ /* 0x000fea0003800000 */
[----:B-12---:R-:W1:Y:S02]  /*6360*/  LDC.64 R2, c[0x0][0x728] ;  /* 0x0001ca00ff027b82 */ /* 0x006e640000000a00 */
[----:B-1----:R4:W5:Y:S01]  /*6370*/  LDG.E R2, desc[UR10][R2.64] ;  /* 0x0000000a02027981 */ /* 0x002962000c1e1900 */
[----:B------:R-:W-:Y:S05]  /*6380*/  BRA `(.L_x_60) ;  /* 0x0000000000047947 */ /* 0x000fea0003800000 */
.L_x_61:
[----:B--2---:R-:W3:Y:S02]  /*6390*/  LDC R2, c[0x0][0x720] ;  /* 0x0001c800ff027b82 */ /* 0x004ee40000000800 */
.L_x_60:
[----:B-1----:R-:W-:Y:S01]  /*63a0*/  MOV R0, RZ ;  /* 0x000000ff00007202 */ /* 0x002fe20000000f00 */
[----:B---3-5:R-:W-:-:S03]  /*63b0*/  IMAD.MOV.U32 R22, RZ, RZ, R2 ;  /* 0x000000ffff167224 */ /* 0x028fc600078e0002 */
[----:B------:R-:W-:-:S13]  /*63c0*/  LOP3.LUT P0, RZ, R0, 0x1bf, RZ, 0xc0, !PT ;  /* 0x000001bf00ff7812 */ /* 0x000fda000780c0ff */
[----:B------:R-:W-:Y:S05]  /*63d0*/  @!P0 BRA `(.L_x_62) ;  /* 0x0000000000408947 */ /* 0x000fea0003800000 */
[----:B------:R-:W-:Y:S01]  /*63e0*/  MOV R0, 0x0 ;  /* 0x0000000000007802 */ /* 0x000fe20000000f00 */
[----:B------:R-:W-:Y:S01]  /*63f0*/  ULDC.64 UR4, c[0x4][0x68] ;  /* 0x01001a0000047ab9 */ /* 0x000fe20000000a00 */
[----:B------:R-:W-:Y:S01]  /*6400*/  ULDC.64 UR6, c[0x4][0x8] ;  /* 0x0100020000067ab9 */ /* 0x000fe20000000a00 */
[----:B------:R-:W-:Y:S01]  /*6410*/  MOV R4, UR4 ;  /* 0x0000000400047c02 */ /* 0x000fe20008000f00 */
[----:B--2-4-:R1:W2:Y:S01]  /*6420*/  LDC.64 R2, c[0x4][R0] ;  /* 0x0100000000027b82 */ /* 0x0142a20000000a00 */
[----:B------:R-:W-:Y:S01]  /*6430*/  IMAD.U32 R5, RZ, RZ, UR5 ;  /* 0x00000005ff057e24 */ /* 0x000fe2000f8e00ff */
[----:B------:R-:W-:Y:S01]  /*6440*/  ULDC.64 UR4, c[0x4][0x70] ;  /* 0x01001c0000047ab9 */ /* 0x000fe20000000a00 */
[----:B------:R-:W-:Y:S01]  /*6450*/  MOV R10, UR6 ;  /* 0x00000006000a7c02 */ /* 0x000fe20008000f00 */
[----:B------:R-:W-:Y:S01]  /*6460*/  IMAD.U32 R6, RZ, RZ, UR4 ;  /* 0x00000004ff067e24 */ /* 0x000fe2000f8e00ff */
[----:B------:R-:W-:Y:S01]  /*6470*/  MOV R13, RZ ;  /* 0x000000ff000d7202 */ /* 0x000fe20000000f00 */
[----:B------:R-:W-:-:S02]  /*6480*/  IMAD.U32 R7, RZ, RZ, UR5 ;  /* 0x00000005ff077e24 */ /* 0x000fc4000f8e00ff */
[----:B------:R-:W-:Y:S02]  /*6490*/  IMAD.U32 R11, RZ, RZ, UR7 ;  /* 0x00000007ff0b7e24 */ /* 0x000fe4000f8e00ff */
[----:B------:R-:W-:Y:S02]  /*64a0*/  IMAD.MOV.U32 R8, RZ, RZ, 0x70 ;  /* 0x00000070ff087424 */ /* 0x000fe400078e00ff */
[----:B-1----:R-:W-:-:S07]  /*64b0*/  IMAD.MOV.U32 R12, RZ, RZ, 0x1 ;  /* 0x00000001ff0c7424 */ /* 0x002fce00078e00ff */
[----:B------:R-:W-:-:S07]  /*64c0*/  LEPC R20, `(.L_x_62) ;  /* 0x000000001014794e */ /* 0x000fce0000000000 */
[----:B--2---:R-:W-:Y:S05]  /*64d0*/  CALL.ABS.NOINC R2 ;  /* 0x0000000002007343 */ /* 0x004fea0003c00000 */
.L_x_62:
[----:B------:R-:W-:Y:S02]  /*64e0*/  IMAD.U32 R18, RZ, RZ, UR38 ;  /* 0x00000026ff127e24 */ /* 0x000fe4000f8e00ff */
[----:B--2-4-:R-:W-:-:S04]  /*64f0*/  IMAD.U32 R3, RZ, RZ, UR36 ;  /* 0x00000024ff037e24 */ /* 0x014fc8000f8e00ff */
[----:B------:R-:W-:-:S04]  /*6500*/  IMAD R18, R3, 0x1200, R18 ;  /* 0x0000120003127824 */ /* 0x000fc800078e0212 */
[----:B------:R-:W-:-:S05]  /*6510*/  VIADD R19, R18, 0xffffee00 ;  /* 0xffffee0012137836 */ /* 0x000fca0000000000 */
[----:B------:R-:W-:-:S13]  /*6520*/  LOP3.LUT P0, RZ, R19, 0x1b0, RZ, 0xc0, !PT ;  /* 0x000001b013ff7812 */ /* 0x000fda000780c0ff */
[----:B------:R-:W-:Y:S05]  /*6530*/  @!P0 BRA `(.L_x_63) ;  /* 0x0000000000408947 */ /* 0x000fea0003800000 */
[----:B------:R-:W-:Y:S01]  /*6540*/  MOV R0, 0x0 ;  /* 0x0000000000007802 */ /* 0x000fe20000000f00 */
[----:B------:R-:W-:Y:S01]  /*6550*/  ULDC.64 UR4, c[0x4][0x68] ;  /* 0x01001a0000047ab9 */ /* 0x000fe20000000a00 */
[----:B------:R-:W-:Y:S01]  /*6560*/  ULDC.64 UR6, c[0x4][0x8] ;  /* 0x0100020000067ab9 */ /* 0x000fe20000000a00 */
[----:B------:R-:W-:Y:S01]  /*6570*/  MOV R4, UR4 ;  /* 0x0000000400047c02 */ /* 0x000fe20008000f00 */
[----:B------:R1:W2:Y:S01]  /*6580*/  LDC.64 R2, c[0x4][R0] ;  /* 0x0100000000027b82 */ /* 0x0002a20000000a00 */
        /* <DEDUP_REMOVED lines=11> */
.L_x_63:
[----:B------:R-:W1:Y:S01]  /*6640*/  S2R R5, SR_TID.X ;  /* 0x0000000000057919 */ /* 0x000e620000002100 */
[----:B------:R-:W-:Y:S01]  /*6650*/  ULDC.64 UR4, c[0x0][0x730] ;  /* 0x0001cc0000047ab9 */ /* 0x000fe20000000a00 */
[----:B------:R-:W-:Y:S01]  /*6660*/  VIADD R16, R16, 0x1f ;  /* 0x0000001f10107836 */ /* 0x000fe20000000000 */
[----:B------:R-:W-:-:S04]  /*6670*/  ISETP.NE.U32.AND P0, PT, RZ, UR4, PT ;  /* 0x00000004ff007c0c */ /* 0x000fc8000bf05070 */
[----:B------:R-:W-:Y:S02]  /*6680*/  ISETP.NE.AND.EX P0, PT, RZ, UR5, PT, P0 ;  /* 0x00000005ff007c0c */ /* 0x000fe4000bf05300 */
[----:B------:R-:W-:-:S11]  /*6690*/  ISETP.GT.U32.AND P1, PT, R16, 0x3e, PT ;  /* 0x0000003e1000780c */ /* 0x000fd60003f24070 */
[----:B------:R-:W2:Y:S01]  /*66a0*/  @P0 LDC R22, c[0x0][0x720] ;  /* 0x0001c800ff160b82 */ /* 0x000ea20000000800 */
[C---:B-1----:R-:W-:Y:S01]  /*66b0*/  IMAD.SHL.U32 R0, R5.reuse, 0x20, RZ ;  /* 0x0000002005007824 */ /* 0x042fe200078e00ff */
[----:B------:R-:W-:Y:S02]  /*66c0*/  SHF.R.U32.HI R3, RZ, 0x1, R5 ;  /* 0x00000001ff037819 */ /* 0x000fe40000011605 */
[C---:B------:R-:W-:Y:S02]  /*66d0*/  LOP3.LUT P0, RZ, R5.reuse, 0x4, RZ, 0xc0, !PT ;  /* 0x0000000405ff7812 */ /* 0x040fe4000780c0ff */
[C---:B------:R-:W-:Y:S02]  /*66e0*/  LOP3.LUT R4, R0.reuse, 0xc0, RZ, 0xc0, !PT ;  /* 0x000000c000047812 */ /* 0x040fe400078ec0ff */
[----:B------:R-:W-:Y:S02]  /*66f0*/  LOP3.LUT R2, R0, 0x20, RZ, 0xc0, !PT ;  /* 0x0000002000027812 */ /* 0x000fe400078ec0ff */
[----:B------:R-:W-:Y:S01]  /*6700*/  LOP3.LUT R4, R4, 0x8, R3, 0xf8, !PT ;  /* 0x0000000804047812 */ /* 0x000fe200078ef803 */
[----:B------:R-:W-:-:S02]  /*6710*/  IMAD.SHL.U32 R3, R5, 0x4, RZ ;  /* 0x0000000405037824 */ /* 0x000fc400078e00ff */
[----:B------:R-:W-:Y:S02]  /*6720*/  IMAD R2, R17, 0x200, R2 ;  /* 0x0000020011027824 */ /* 0x000fe400078e0202 */
[-C--:B--2---:R-:W-:Y:S01]  /*6730*/  FMUL R6, R33, R22.reuse ;  /* 0x0000001621067220 */ /* 0x084fe20000400000 */
[-C--:B------:R-:W-:Y:S01]  /*6740*/  FMUL R9, R63, R22.reuse ;  /* 0x000000163f097220 */ /* 0x080fe20000400000 */
[----:B------:R-:W-:Y:S01]  /*6750*/  LOP3.LUT R4, R4, 0x18, R3, 0x78, !PT ;  /* 0x0000001804047812 */ /* 0x000fe200078e7803 */
[-C--:B------:R-:W-:Y:S01]  /*6760*/  FMUL R8, R27, R22.reuse ;  /* 0x000000161b087220 */ /* 0x080fe20000400000 */
[----:B------:R-:W-:Y:S01]  /*6770*/  LOP3.LUT R3, R0, 0x100, RZ, 0xc0, !PT ;  /* 0x0000010000037812 */ /* 0x000fe200078ec0ff */
[-C--:B------:R-:W-:Y:S01]  /*6780*/  FMUL R11, R65, R22.reuse ;  /* 0x00000016410b7220 */ /* 0x080fe20000400000 */
[-C--:B------:R-:W-:Y:S01]  /*6790*/  FMUL R10, R35, R22.reuse ;  /* 0x00000016230a7220 */ /* 0x080fe20000400000 */
[----:B------:R-:W-:Y:S01]  /*67a0*/  FMUL R13, R67, R22 ;  /* 0x00000016430d7220 */ /* 0x000fe20000400000 */
[----:B------:R-:W-:Y:S01]  /*67b0*/  IADD3 R20, R4, R2, R3 ;  /* 0x0000000204147210 */ /* 0x000fe20007ffe003 */
[-C--:B------:R-:W-:Y:S01]  /*67c0*/  FMUL R0, R23, R22.reuse ;  /* 0x0000001617007220 */ /* 0x080fe20000400000 */
[-C--:B------:R-:W-:Y:S01]  /*67d0*/  FMUL R3, R57, R22.reuse ;  /* 0x0000001639037220 */ /* 0x080fe20000400000 */
[-C--:B------:R-:W-:Y:S01]  /*67e0*/  FMUL R2, R31, R22.reuse ;  /* 0x000000161f027220 */ /* 0x080fe20000400000 */
[----:B------:R-:W-:Y:S01]  /*67f0*/  LEA R19, R20, R19, 0x1 ;  /* 0x0000001314137211 */ /* 0x000fe200078e08ff */
[-C--:B------:R-:W-:Y:S01]  /*6800*/  FMUL R5, R59, R22.reuse ;  /* 0x000000163b057220 */ /* 0x080fe20000400000 */
[-C--:B------:R-:W-:Y:S01]  /*6810*/  FMUL R4, R25, R22.reuse ;  /* 0x0000001619047220 */ /* 0x080fe20000400000 */
[-C--:B------:R-:W-:Y:S01]  /*6820*/  FMUL R7, R61, R22.reuse ;  /* 0x000000163d077220 */ /* 0x080fe20000400000 */
[-C--:B------:R-:W-:Y:S01]  /*6830*/  FMUL R12, R29, R22.reuse ;  /* 0x000000161d0c7220 */ /* 0x080fe20000400000 */
[-C--:B------:R-:W-:Y:S01]  /*6840*/  FMUL R15, R69, R22.reuse ;  /* 0x00000016450f7220 */ /* 0x080fe20000400000 */
[-C--:B------:R-:W-:Y:S01]  /*6850*/  FMUL R14, R37, R22.reuse ;  /* 0x00000016250e7220 */ /* 0x080fe20000400000 */
[----:B------:R-:W-:Y:S01]  /*6860*/  FMUL R17, R71, R22 ;  /* 0x0000001647117220 */ /* 0x000fe20000400000 */
[----:B------:R-:W-:Y:S01]  /*6870*/  F2FP.BF16.F32.PACK_AB R27, R9, R6 ;  /* 0x00000006091b723e */ /* 0x000fe200000010ff */
[----:B------:R-:W-:Y:S01]  /*6880*/  VIADD R21, R19, 0x20 ;  /* 0x0000002013157836 */ /* 0x000fe20000000000 */
[----:B------:R-:W-:Y:S01]  /*6890*/  F2FP.BF16.F32.PACK_AB R8, R11, R8 ;  /* 0x000000080b08723e */ /* 0x000fe200000010ff */
[----:B------:R-:W-:Y:S01]  /*68a0*/  @P0 VIADD R21, R19, 0xffffffe0 ;  /* 0xffffffe013150836 */ /* 0x000fe20000000000 */
[----:B------:R-:W-:-:S02]  /*68b0*/  F2FP.BF16.F32.PACK_AB R9, R13, R10 ;  /* 0x0000000a0d09723e */ /* 0x000fc400000010ff */
[----:B------:R-:W-:Y:S02]  /*68c0*/  F2FP.BF16.F32.PACK_AB R24, R3, R0 ;  /* 0x000000000318723e */ /* 0x000fe400000010ff */
[----:B------:R-:W-:Y:S02]  /*68d0*/  F2FP.BF16.F32.PACK_AB R25, R5, R2 ;  /* 0x000000020519723e */ /* 0x000fe400000010ff */
[----:B------:R-:W-:Y:S02]  /*68e0*/  F2FP.BF16.F32.PACK_AB R26, R7, R4 ;  /* 0x00000004071a723e */ /* 0x000fe400000010ff */
[----:B------:R-:W-:Y:S02]  /*68f0*/  F2FP.BF16.F32.PACK_AB R10, R15, R12 ;  /* 0x0000000c0f0a723e */ /* 0x000fe400000010ff */
[----:B------:R-:W-:Y:S01]  /*6900*/  F2FP.BF16.F32.PACK_AB R11, R17, R14 ;  /* 0x0000000e110b723e */ /* 0x000fe200000010ff */
[----:B------:R-:W-:Y:S06]  /*6910*/  @P1 BRA `(.L_x_64) ;  /* 0x0000000000041947 */ /* 0x000fec0003800000 */
[----:B------:R-:W-:-:S04]  /*6920*/  DEPBAR.LE SB0, 0x0 ;  /* 0x000080000000791a */ /* 0x000fc80000000000 */
.L_x_64:
[----:B------:R-:W-:Y:S05]  /*6930*/  WARPSYNC.ALL ;  /* 0x0000000000007948 */ /* 0x000fea0003800000 */
[----:B------:R-:W-:Y:S01]  /*6940*/  BAR.SYNC.DEFER_BLOCKING 0x1, 0x80 ;  /* 0x0042000000007b1d */ /* 0x000fe20000010000 */
[----:B------:R-:W-:-:S05]  /*6950*/  LEA R20, R20, R18, 0x1 ;  /* 0x0000001214147211 */ /* 0x000fca00078e08ff */
[----:B------:R-:W-:Y:S01]  /*6960*/  BSSY B0, `(.L_x_65) ;  /* 0x0000016000007945 */ /* 0x000fe20003800000 */
[----:B------:R1:W-:Y:S04]  /*6970*/  STSM.16.M88.4 [R20+-0x1200], R24 ;  /* 0xffee001814007844 */ /* 0x0003e80000000200 */
[----:B------:R1:W-:Y:S01]  /*6980*/  STSM.16.M88.4 [R21], R8 ;  /* 0x0000000815007844 */ /* 0x0003e20000000200 */
[----:B------:R-:W-:Y:S01]  /*6990*/  @!PT LDS RZ, [RZ] ;  /* 0x00000000fffff984 */ /* 0x000fe20000000800 */
[----:B------:R-:W-:Y:S01]  /*69a0*/  @!PT LDS RZ, [RZ] ;  /* 0x00000000fffff984 */ /* 0x000fe20000000800 */
[----:B------:R-:W-:Y:S01]  /*69b0*/  @!PT LDS RZ, [RZ] ;  /* 0x00000000fffff984 */ /* 0x000fe20000000800 */
[----:B------:R-:W-:Y:S01]  /*69c0*/  @!PT LDS RZ, [RZ] ;  /* 0x00000000fffff984 */ /* 0x000fe20000000800 */
[----:B------:R2:W-:Y:S06]  /*69d0*/  MEMBAR.ALL.CTA ;  /* 0x0000000000007992 */ /* 0x0005ec0000008000 */
[----:B--2---:R-:W2:Y:S02]  /*69e0*/  FENCE.VIEW.ASYNC.S ;  /* 0x00000000000073c6 */ /* 0x004ea40000000000 */
[----:B--2---:R-:W-:Y:S06]  /*69f0*/  BAR.SYNC.DEFER_BLOCKING 0x1, 0x80 ;  /* 0x0042000000007b1d */ /* 0x004fec0000010000 */
[----:B------:R-:W-:Y:S05]  /*6a00*/  @P1 BRA `(.L_x_66) ;  /* 0x00000000002c1947 */ /* 0x000fea0003800000 */
[----:B------:R-:W-:Y:S01]  /*6a10*/  S2UR UR12, SR_CTAID.Z ;  /* 0x00000000000c79c3 */ /* 0x000fe20000002700 */
[----:B------:R-:W-:Y:S01]  /*6a20*/  R2UR UR8, R18 ;  /* 0x00000000120872ca */ /* 0x000fe200000e0000 */
[----:B------:R-:W-:Y:S01]  /*6a30*/  ULDC.64 UR4, c[0x0][0x198] ;  /* 0x0000660000047ab9 */ /* 0x000fe20000000a00 */
[----:B------:R-:W-:Y:S02]  /*6a40*/  USHF.L.U32 UR10, UR37, 0x6, URZ ;  /* 0x00000006250a7899 */ /* 0x000fe4000800063f */
[----:B------:R-:W-:Y:S01]  /*6a50*/  UIADD3 UR4, UP0, UR4, 0x670, URZ ;  /* 0x0000067004047890 */ /* 0x000fe2000ff1e03f */
[----:B------:R-:W-:Y:S02]  /*6a60*/  UMOV UR9, URZ ;  /* 0x0000003f00097c82 */ /* 0x000fe40008000000 */
[----:B------:R-:W2:Y:S01]  /*6a70*/  S2UR UR11, SR_CTAID.Y ;  /* 0x00000000000b79c3 */ /* 0x000ea20000002600 */
[----:B------:R-:W-:-:S05]  /*6a80*/  UIADD3.X UR5, URZ, UR5, URZ, UP0, !UPT ;  /* 0x000000053f057290 */ /* 0x000fca00087fe43f */
[----:B------:R-:W-:-:S09]  /*6a90*/  UIADD3 UR8, UR8, -0x1200, URZ ;  /* 0xffffee0008087890 */ /* 0x000fd2000fffe03f */
[----:B--2---:R2:W-:Y:S02]  /*6aa0*/  UTMASTG.4D [UR8], [UR4] ;  /* 0x00000008040073b5 */ /* 0x0045e40008018000 */
[----:B--2---:R0:W-:Y:S02]  /*6ab0*/  UTMACMDFLUSH ;  /* 0x00000000000079b7 */ /* 0x0041e40000000000 */
.L_x_66:
[----:B------:R-:W-:Y:S05]  /*6ac0*/  BSYNC B0 ;  /* 0x0000000000007941 */ /* 0x000fea0003800000 */
.L_x_65:
[----:B------:R-:W-:Y:S01]  /*6ad0*/  UIADD3 UR36, UR36, -0x1, URZ ;  /* 0xffffffff24247890 */ /* 0x000fe2000fffe03f */
[----:B------:R-:W-:-:S04]  /*6ae0*/  DEPBAR.LE SB0, 0x0 ;  /* 0x000080000000791a */ /* 0x000fc80000000000 */
[----:B------:R-:W-:-:S04]  /*6af0*/  USHF.L.U32 UR4, UR36, 0x3, URZ ;  /* 0x0000000324047899 */ /* 0x000fc8000800063f */
[----:B------:R-:W-:-:S04]  /*6b00*/  ULOP3.LUT UR4, UR4, 0x8, URZ, 0xe2, !UPT ;  /* 0x0000000804047892 */ /* 0x000fc8000f8ee23f */
[----:B------:R-:W-:-:S06]  /*6b10*/  ULOP3.LUT UR4, UR4, 0x18, URZ, 0x3c, !UPT ;  /* 0x0000001804047892 */ /* 0x000fcc000f8e3c3f */
[----:B------:R-:W-:-:S04]  /*6b20*/  IMAD.U32 R0, RZ, RZ, UR4 ;  /* 0x00000004ff007e24 */ /* 0x000fc8000f8e00ff */
[----:B------:R-:W-:Y:S01]  /*6b30*/  SYNCS.ARRIVE.TRANS64.A1T0 RZ, [R0+UR38+0x7090], RZ ;  /* 0x007090ff00ff79a7 */ /* 0x000fe20008100026 */
[----:B------:R-:W-:Y:S05]  /*6b40*/  EXIT ;  /* 0x000000000000794d */ /* 0x000fea0003800000 */
.L_x_6:
[----:B------:R-:W-:-:S08]  /*6b50*/  UISETP.NE.AND UP0, UPT, UR10, 0x1, UPT ;  /* 0x000000010a00788c */ /* 0x000fd0000bf05270 */
[----:B------:R-:W1:-:S00]  /*6b60*/  USETMAXREG.DEALLOC.CTAPOOL 0x18 ;  /* 0x00000018000079c8 */ /* 0x000e4000080e0500 */
[----:B------:R-:W-:-:S13]  /*6b70*/  PLOP3.LUT P0, PT, PT, PT, UP0, 0x80, 0x0 ;  /* 0x000000000000781c */ /* 0x000fda0003f0f008 */
[----:B------:R-:W-:Y:S05]  /*6b80*/  @P0 EXIT ;  /* 0x000000000000094d */ /* 0x000fea0003800000 */
[----:B------:R-:W2:Y:S01]  /*6b90*/  S2UR UR11, SR_CTAID.X ;  /* 0x00000000000b79c3 */ /* 0x000ea20000002500 */
[----:B------:R-:W-:Y:S01]  /*6ba0*/  ULDC UR4, c[0x0][0x28c] ;  /* 0x0000a30000047ab9 */ /* 0x000fe20000000800 */
[----:B------:R-:W-:Y:S01]  /*6bb0*/  ELECT P3, URZ, PT ;  /* 0x00000000003f782f */ /* 0x000fe20003860000 */
[----:B------:R-:W-:Y:S01]  /*6bc0*/  BSSY B0, `(.L_x_67) ;  /* 0x0000030000007945 */ /* 0x000fe20003800000 */
[----:B------:R-:W-:Y:S01]  /*6bd0*/  UIADD3 UR5, UR4, 0x3f, URZ ;  /* 0x0000003f04057890 */ /* 0x000fe2000fffe03f */
[----:B-1----:R-:W-:Y:S01]  /*6be0*/  CS2R R2, SRZ ;  /* 0x0000000000027805 */ /* 0x002fe2000001ff00 */
[----:B------:R-:W-:Y:S02]  /*6bf0*/  IMAD.MOV.U32 R7, RZ, RZ, RZ ;  /* 0x000000ffff077224 */ /* 0x000fe400078e00ff */
[----:B------:R-:W-:Y:S01]  /*6c00*/  USHF.R.S32.HI UR7, URZ, 0x1f, UR5 ;  /* 0x0000001f3f077899 */ /* 0x000fe20008011405 */
[----:B------:R-:W1:Y:S03]  /*6c10*/  S2UR UR20, SR_CTAID.Y ;  /* 0x00000000001479c3 */ /* 0x000e660000002600 */
[----:B------:R-:W-:-:S04]  /*6c20*/  ULEA.HI UR7, UR7, UR5, URZ, 0x6 ;  /* 0x0000000507077291 */ /* 0x000fc8000f8f303f */
[----:B------:R-:W-:Y:S01]  /*6c30*/  USHF.R.S32.HI UR7, URZ, 0x6, UR7 ;  /* 0x000000063f077899 */ /* 0x000fe20008011407 */
[----:B------:R-:W3:Y:S01]  /*6c40*/  S2UR UR21, SR_CTAID.Z ;  /* 0x00000000001579c3 */ /* 0x000ee20000002700 */
[----:B--2---:R-:W-:-:S04]  /*6c50*/  USHF.L.U32 UR11, UR11, 0x7, URZ ;  /* 0x000000070b0b7899 */ /* 0x004fc8000800063f */
[----:B------:R-:W-:-:S04]  /*6c60*/  UIADD3 UR4, UR11, 0xbf, URZ ;  /* 0x000000bf0b047890 */ /* 0x000fc8000fffe03f */
[----:B------:R-:W-:-:S04]  /*6c70*/  USHF.R.U32.HI UR4, URZ, 0x6, UR4 ;  /* 0x000000063f047899 */ /* 0x000fc80008011604 */
[----:B------:R-:W-:-:S04]  /*6c80*/  UISETP.LT.AND UP0, UPT, UR4, UR7, UPT ;  /* 0x000000070400728c */ /* 0x000fc8000bf01270 */
[----:B------:R-:W-:Y:S01]  /*6c90*/  USEL UR4, UR4, UR7, UP0 ;  /* 0x0000000704047287 */ /* 0x000fe20008000000 */
[----:B-1-3--:R-:W-:Y:S11]  /*6ca0*/  @!P3 BRA `(.L_x_68) ;  /* 0x000000000084b947 */ /* 0x00aff60003800000 */
[----:B------:R-:W1:Y:S01]  /*6cb0*/  S2R R4, SR_CgaCtaId ;  /* 0x0000000000047919 */ /* 0x000e620000008800 */
[----:B------:R-:W-:Y:S01]  /*6cc0*/  MOV R3, 0x400 ;  /* 0x0000040000037802 */ /* 0x000fe20000000f00 */
[----:B------:R-:W-:-:S03]  /*6cd0*/  IMAD.MOV.U32 R5, RZ, RZ, 0x1 ;  /* 0x00000001ff057424 */ /* 0x000fc600078e00ff */
[----:B-1----:R-:W-:Y:S02]  /*6ce0*/  LEA R4, R4, R3, 0x18 ;  /* 0x0000000304047211 */ /* 0x002fe400078ec0ff */
[----:B------:R-:W-:-:S04]  /*6cf0*/  SHF.L.U32 R3, R5, 0x1f, RZ ;  /* 0x0000001f05037819 */ /* 0x000fc800000006ff */
[----:B------:R-:W1:Y:S02]  /*6d00*/  SYNCS.PHASECHK.TRANS64.TRYWAIT P0, [R4+URZ+0x7060], R3 ;  /* 0x00706003040075a7 */ /* 0x000e64000800017f */
[----:B-1----:R-:W-:Y:S05]  /*6d10*/  @!P0 BRA `(.L_x_69) ;  /* 0x0000001000848947 */ /* 0x002fea0003800000 */
.L_x_106:
[----:B------:R-:W-:Y:S01]  /*6d20*/  ULOP3.LUT UR5, UR6, 0x2, URZ, 0xfc, !UPT ;  /* 0x0000000206057892 */ /* 0x000fe2000f8efc3f */
[----:B-1----:R-:W-:-:S03]  /*6d30*/  @P2 MOV R3, 0x1000 ;  /* 0x0000100000032802 */ /* 0x002fc60000000f00 */
[----:B------:R-:W-:Y:S01]  /*6d40*/  UPRMT UR5, UR5, 0x9910, URZ ;  /* 0x0000991005057896 */ /* 0x000fe2000800003f */
[----:B------:R1:W-:Y:S03]  /*6d50*/  @P2 SYNCS.ARRIVE.TRANS64 RZ, [R4+URZ+0x7050], R3 ;  /* 0x0070500304ff29a7 */ /* 0x0003e6000800003f */
[----:B------:R-:W-:-:S06]  /*6d60*/  UISETP.NE.AND UP0, UPT, UR5, 0x2, UPT ;  /* 0x000000020500788c */ /* 0x000fcc000bf05270 */
[----:B------:R-:W-:-:S13]  /*6d70*/  PLOP3.LUT P0, PT, PT, PT, UP0, 0x80, 0x0 ;  /* 0x000000000000781c */ /* 0x000fda0003f0f008 */
[----:B-1----:R-:W-:Y:S05]  /*6d80*/  @P0 BRA `(.L_x_70) ;  /* 0x0000000000040947 */ /* 0x002fea0003800000 */
[----:B------:R-:W-:Y:S01]  /*6d90*/  BPT.TRAP 0x1 ;  /* 0x000000040000795c */ /* 0x000fe20000300000 */
.L_x_70:
[----:B------:R-:W-:-:S04]  /*6da0*/  LOP3.LUT P0, RZ, R0, 0x1f, RZ, 0xc0, !PT ;  /* 0x0000001f00ff7812 */ /* 0x000fc8000780c0ff */
[----:B------:R-:W-:-:S13]  /*6db0*/  PLOP3.LUT P0, PT, P0, P2, PT, 0x2a, 0x0 ;  /* 0x000000000000781c */ /* 0x000fda0000704572 */
[----:B------:R-:W-:Y:S05]  /*6dc0*/  @P0 BRA `(.L_x_71) ;  /* 0x0000000000040947 */ /* 0x000fea0003800000 */
[----:B------:R-:W-:Y:S01]  /*6dd0*/  BPT.TRAP 0x1 ;  /* 0x000000040000795c */ /* 0x000fe20000300000 */
.L_x_71:
[----:B------:R-:W-:Y:S01]  /*6de0*/  R2UR UR8, R4 ;  /* 0x00000000040872ca */ /* 0x000fe200000e0000 */
[----:B------:R-:W-:Y:S01]  /*6df0*/  ULDC.64 UR12, c[0x0][0x198] ;  /* 0x00006600000c7ab9 */ /* 0x000fe20000000a00 */
[----:B------:R-:W-:Y:S01]  /*6e00*/  UMOV UR16, 0x0 ;  /* 0x0000000000107882 */ /* 0x000fe20000000000 */
[----:B------:R-:W-:Y:S01]  /*6e10*/  UIADD3 UR14, UP0, UR12, 0xf0, URZ ;  /* 0x000000f00c0e7890 */ /* 0x000fe2000ff1e03f */
[----:B------:R-:W-:Y:S01]  /*6e20*/  IMAD.MOV.U32 R3, RZ, RZ, 0x1 ;  /* 0x00000001ff037424 */ /* 0x000fe200078e00ff */
[----:B------:R-:W-:Y:S01]  /*6e30*/  UMOV UR17, 0x10000000 ;  /* 0x1000000000117882 */ /* 0x000fe20000000000 */
[----:B------:R-:W-:Y:S01]  /*6e40*/  UMOV UR10, URZ ;  /* 0x0000003f000a7c82 */ /* 0x000fe20008000000 */
[----:B------:R-:W-:Y:S01]  /*6e50*/  UIADD3.X UR15, URZ, UR13, URZ, UP0, !UPT ;  /* 0x0000000d3f0f7290 */ /* 0x000fe200087fe43f */
[----:B------:R-:W-:Y:S01]  /*6e60*/  IMAD.MOV.U32 R7, RZ, RZ, 0x40 ;  /* 0x00000040ff077424 */ /* 0x000fe200078e00ff */
[----:B------:R-:W-:Y:S01]  /*6e70*/  UMOV UR12, UR20 ;  /* 0x00000014000c7c82 */ /* 0x000fe20008000000 */
[----:B------:R-:W-:-:S03]  /*6e80*/  UMOV UR13, UR21 ;  /* 0x00000015000d7c82 */ /* 0x000fc60008000000 */
[----:B------:R-:W-:-:S09]  /*6e90*/  UIADD3 UR9, UR8, 0x7050, URZ ;  /* 0x0000705008097890 */ /* 0x000fd2000fffe03f */
[----:B------:R1:W-:Y:S02]  /*6ea0*/  UTMALDG.4D [UR8], [UR14], desc[UR16] ;  /* 0x000010080e0075b4 */ /* 0x0003e40008019000 */
[----:B-1----:R-:W-:Y:S01]  /*6eb0*/  NOP ;  /* 0x0000000000007918 */ /* 0x002fe20000000000 */
.L_x_68:
[----:B------:R-:W-:Y:S05]  /*6ec0*/  BSYNC B0 ;  /* 0x0000000000007941 */ /* 0x000fea0003800000 */
.L_x_67:
[----:B------:R-:W-:Y:S01]  /*6ed0*/  ISETP.LT.AND P4, PT, RZ, UR4, P3 ;  /* 0x00000004ff007c0c */ /* 0x000fe20009f81270 */
[----:B------:R-:W-:-:S12]  /*6ee0*/  BSSY B0, `(.L_x_72) ;  /* 0x0000022000007945 */ /* 0x000fd80003800000 */
[----:B------:R-:W-:Y:S05]  /*6ef0*/  @!P4 BRA `(.L_x_73) ;  /* 0x000000000080c947 */ /* 0x000fea0003800000 */
[----:B------:R-:W1:Y:S01]  /*6f00*/  S2R R5, SR_CgaCtaId ;  /* 0x0000000000057919 */ /* 0x000e620000008800 */
[----:B------:R-:W-:-:S04]  /*6f10*/  MOV R2, 0x400 ;  /* 0x0000040000027802 */ /* 0x000fc80000000f00 */
[----:B-1----:R-:W-:Y:S01]  /*6f20*/  LEA R2, R5, R2, 0x18 ;  /* 0x0000000205027211 */ /* 0x002fe200078ec0ff */
[----:B------:R-:W-:-:S05]  /*6f30*/  IMAD.MOV.U32 R5, RZ, RZ, 0x1 ;  /* 0x00000001ff057424 */ /* 0x000fca00078e00ff */
[----:B------:R-:W-:-:S04]  /*6f40*/  SHF.L.U32 R5, R5, 0x1f, RZ ;  /* 0x0000001f05057819 */ /* 0x000fc800000006ff */
[----:B------:R-:W1:Y:S02]  /*6f50*/  SYNCS.PHASECHK.TRANS64.TRYWAIT P0, [R2+URZ+0x7028], R5 ;  /* 0x00702805020075a7 */ /* 0x000e64000800017f */
[----:B-1----:R-:W-:Y:S05]  /*6f60*/  @!P0 BRA `(.L_x_74) ;  /* 0x0000001000048947 */ /* 0x002fea0003800000 */
.L_x_107:
        /* <DEDUP_REMOVED lines=8> */
.L_x_75:
[----:B------:R-:W-:-:S04]  /*6ff0*/  LOP3.LUT P0, RZ, R0, 0x1f, RZ, 0xc0, !PT ;  /* 0x0000001f00ff7812 */ /* 0x000fc8000780c0ff */
[----:B------:R-:W-:-:S13]  /*7000*/  PLOP3.LUT P0, PT, P0, P2, PT, 0x2a, 0x0 ;  /* 0x000000000000781c */ /* 0x000fda0000704572 */
[----:B------:R-:W-:Y:S05]  /*7010*/  @P0 BRA `(.L_x_76) ;  /* 0x0000000000040947 */ /* 0x000fea0003800000 */
[----:B------:R-:W-:Y:S01]  /*7020*/  BPT.TRAP 0x1 ;  /* 0x000000040000795c */ /* 0x000fe20000300000 */
.L_x_76:
        /* <DEDUP_REMOVED lines=8> */
[----:B------:R-:W-:-:S05]  /*70b0*/  UMOV UR19, URZ ;  /* 0x0000003f00137c82 */ /* 0x000fca0008000000 */
[----:B------:R-:W-:Y:S02]  /*70c0*/  UIADD3 UR16, UR17, 0x2000, URZ ;  /* 0x0000200011107890 */ /* 0x000fe4000fffe03f */
[----:B------:R-:W-:-:S09]  /*70d0*/  UIADD3 UR17, UR17, 0x7000, URZ ;  /* 0x0000700011117890 */ /* 0x000fd2000fffe03f */
[----:B------:R1:W-:Y:S02]  /*70e0*/  UTMALDG.4D [UR16], [UR8], desc[UR12] ;  /* 0x00000c10080075b4 */ /* 0x0003e40008019000 */
[----:B-1----:R-:W-:Y:S01]  /*70f0*/  NOP ;  /* 0x0000000000007918 */ /* 0x002fe20000000000 */
.L_x_73:
[----:B------:R-:W-:Y:S05]  /*7100*/  BSYNC B0 ;  /* 0x0000000000007941 */ /* 0x000fea0003800000 */
.L_x_72:
[----:B------:R-:W-:Y:S04]  /*7110*/  BSSY B0, `(.L_x_77) ;  /* 0x0000025000007945 */ /* 0x000fe80003800000 */
[----:B------:R-:W-:Y:S05]  /*7120*/  @!P3 BRA `(.L_x_78) ;  /* 0x00000000008cb947 */ /* 0x000fea0003800000 */
[----:B------:R-:W1:Y:S01]  /*7130*/  S2R R5, SR_CgaCtaId ;  /* 0x0000000000057919 */ /* 0x000e620000008800 */
[----:B------:R-:W-:-:S04]  /*7140*/  MOV R4, 0x400 ;  /* 0x0000040000047802 */ /* 0x000fc80000000f00 */
[----:B-1----:R-:W-:Y:S01]  /*7150*/  LEA R6, R5, R4, 0x18 ;  /* 0x0000000405067211 */ /* 0x002fe200078ec0ff */
[----:B------:R-:W-:-:S04]  /*7160*/  IMAD.MOV.U32 R5, RZ, RZ, 0x1 ;  /* 0x00000001ff057424 */ /* 0x000fc800078e00ff */
[----:B------:R-:W-:Y:S01]  /*7170*/  IMAD R4, R3, 0x8, R6 ;  /* 0x0000000803047824 */ /* 0x000fe200078e0206 */
[----:B------:R-:W-:-:S04]  /*7180*/  SHF.L.U32 R5, R5, 0x1f, RZ ;  /* 0x0000001f05057819 */ /* 0x000fc800000006ff */
[----:B------:R-:W1:Y:S02]  /*7190*/  SYNCS.PHASECHK.TRANS64.TRYWAIT P0, [R4+URZ+0x7060], R5 ;  /* 0x00706005040075a7 */ /* 0x000e64000800017f */
[----:B-1----:R-:W-:Y:S05]  /*71a0*/  @!P0 BRA `(.L_x_79) ;  /* 0x0000000c00888947 */ /* 0x002fea0003800000 */
.L_x_108:
        /* <DEDUP_REMOVED lines=8> */
.L_x_80:
[----:B------:R-:W-:-:S04]  /*7230*/  LOP3.LUT P0, RZ, R0, 0x1f, RZ, 0xc0, !PT ;  /* 0x0000001f00ff7812 */ /* 0x000fc8000780c0ff */
[----:B------:R-:W-:-:S13]  /*7240*/  PLOP3.LUT P0, PT, P0, P2, PT, 0x2a, 0x0 ;  /* 0x000000000000781c */ /* 0x000fda0000704572 */
[----:B------:R-:W-:Y:S05]  /*7250*/  @P0 BRA `(.L_x_81) ;  /* 0x0000000000040947 */ /* 0x000fea0003800000 */
[----:B------:R-:W-:Y:S01]  /*7260*/  BPT.TRAP 0x1 ;  /* 0x000000040000795c */ /* 0x000fe20000300000 */
.L_x_81:
[----:B------:R-:W-:Y:S01]  /*7270*/  R2UR UR16, R3 ;  /* 0x00000000031072ca */ /* 0x000fe200000e0000 */
[----:B------:R-:W-:Y:S01]  /*7280*/  ULDC.64 UR8, c[0x0][0x198] ;  /* 0x0000660000087ab9 */ /* 0x000fe20000000a00 */
[----:B------:R-:W-:Y:S01]  /*7290*/  R2UR UR5, R6 ;  /* 0x00000000060572ca */ /* 0x000fe200000e0000 */
[----:B------:R-:W-:Y:S01]  /*72a0*/  UIADD3 UR8, UP0, UR8, 0xf0, URZ ;  /* 0x000000f008087890 */ /* 0x000fe2000ff1e03f */
[----:B------:R-:W-:Y:S01]  /*72b0*/  R2UR UR19, R7 ;  /* 0x00000000071372ca */ /* 0x000fe200000e0000 */
[----:B------:R-:W-:Y:S01]  /*72c0*/  UMOV UR12, 0x0 ;  /* 0x00000000000c7882 */ /* 0x000fe20000000000 */
[----:B------:R-:W-:Y:S01]  /*72d0*/  R2UR UR17, R4 ;  /* 0x00000000041172ca */ /* 0x000fe200000e0000 */
[----:B------:R-:W-:Y:S01]  /*72e0*/  UIADD3.X UR9, URZ, UR9, URZ, UP0, !UPT ;  /* 0x000000093f097290 */ /* 0x000fe200087fe43f */
[----:B------:R-:W-:Y:S01]  /*72f0*/  UMOV UR13, 0x10000000 ;  /* 0x10000000000d7882 */ /* 0x000fe20000000000 */
[----:B------:R-:W-:-:S06]  /*7300*/  UMOV UR18, URZ ;  /* 0x0000003f00127c82 */ /* 0x000fcc0008000000 */
[----:B------:R-:W-:Y:S02]  /*7310*/  ULEA UR16, UR16, UR5, 0xc ;  /* 0x0000000510107291 */ /* 0x000fe4000f8e603f */
[----:B------:R-:W-:Y:S02]  /*7320*/  UIADD3 UR19, UR11, UR19, URZ ;  /* 0x000000130b137290 */ /* 0x000fe4000fffe03f */
[----:B------:R-:W-:-:S09]  /*7330*/  UIADD3 UR17, UR17, 0x7050, URZ ;  /* 0x0000705011117890 */ /* 0x000fd2000fffe03f */
[----:B------:R1:W-:Y:S02]  /*7340*/  UTMALDG.4D [UR16], [UR8], desc[UR12] ;  /* 0x00000c10080075b4 */ /* 0x0003e40008019000 */
[----:B-1----:R-:W-:Y:S01]  /*7350*/  NOP ;  /* 0x0000000000007918 */ /* 0x002fe20000000000 */
.L_x_78:
[----:B------:R-:W-:Y:S05]  /*7360*/  BSYNC B0 ;  /* 0x0000000000007941 */ /* 0x000fea0003800000 */
.L_x_77:
[----:B------:R-:W-:Y:S01]  /*7370*/  BSSY B0, `(.L_x_82) ;  /* 0x0000027000007945 */ /* 0x000fe20003800000 */
[----:B------:R-:W-:-:S03]  /*7380*/  IMAD.MOV.U32 R8, RZ, RZ, RZ ;  /* 0x000000ffff087224 */ /* 0x000fc600078e00ff */
        /* <DEDUP_REMOVED lines=9> */
.L_x_109:
        /* <DEDUP_REMOVED lines=8> */
.L_x_85:
[----:B------:R-:W-:-:S04]  /*74a0*/  LOP3.LUT P0, RZ, R0, 0x1f, RZ, 0xc0, !PT ;  /* 0x0000001f00ff7812 */ /* 0x000fc8000780c0ff */
[----:B------:R-:W-:-:S13]  /*74b0*/  PLOP3.LUT P0, PT, P0, P2, PT, 0x2a, 0x0 ;  /* 0x000000000000781c */ /* 0x000fda0000704572 */
[----:B------:R-:W-:Y:S05]  /*74c0*/  @P0 BRA `(.L_x_86) ;  /* 0x0000000000040947 */ /* 0x000fea0003800000 */
[----:B------:R-:W-:Y:S01]  /*74d0*/  BPT.TRAP 0x1 ;  /* 0x000000040000795c */ /* 0x000fe20000300000 */
.L_x_86:
[C---:B------:R-:W-:Y:S01]  /*74e0*/  IMAD R5, R2.reuse, 0x1000, R5 ;  /* 0x0000100002057824 */ /* 0x040fe200078e0205 */
[----:B------:R-:W-:Y:S01]  /*74f0*/  R2UR UR17, R3 ;  /* 0x00000000031172ca */ /* 0x000fe200000e0000 */
[----:B------:R-:W-:Y:S01]  /*7500*/  ULDC.64 UR8, c[0x0][0x198] ;  /* 0x0000660000087ab9 */ /* 0x000fe20000000a00 */
[----:B------:R-:W-:Y:S01]  /*7510*/  UMOV UR12, 0x0 ;  /* 0x00000000000c7882 */ /* 0x000fe20000000000 */
[----:B------:R-:W-:Y:S01]  /*7520*/  UIADD3 UR8, UP0, UR8, 0x2f0, URZ ;  /* 0x000002f008087890 */ /* 0x000fe2000ff1e03f */
[----:B------:R-:W-:Y:S01]  /*7530*/  R2UR UR16, R5 ;  /* 0x00000000051072ca */ /* 0x000fe200000e0000 */
[----:B------:R-:W-:Y:S01]  /*7540*/  UMOV UR13, 0x10000000 ;  /* 0x10000000000d7882 */ /* 0x000fe20000000000 */
[----:B------:R-:W-:Y:S01]  /*7550*/  UMOV UR18, URZ ;  /* 0x0000003f00127c82 */ /* 0x000fe20008000000 */
[----:B------:R-:W-:Y:S01]  /*7560*/  UIADD3.X UR9, URZ, UR9, URZ, UP0, !UPT ;  /* 0x000000093f097290 */ /* 0x000fe200087fe43f */
[----:B------:R-:W-:Y:S01]  /*7570*/  IMAD.MOV.U32 R8, RZ, RZ, 0x1 ;  /* 0x00000001ff087424 */ /* 0x000fe200078e00ff */
[----:B------:R-:W-:Y:S01]  /*7580*/  UMOV UR19, URZ ;  /* 0x0000003f00137c82 */ /* 0x000fe20008000000 */
[----:B------:R-:W-:-:S03]  /*7590*/  VIADD R2, R2, 0x1 ;  /* 0x0000000102027836 */ /* 0x000fc60000000000 */
[----:B------:R-:W-:-:S04]  /*75a0*/  UIADD3 UR17, UR17, 0x7000, URZ ;  /* 0x0000700011117890 */ /* 0x000fc8000fffe03f */
[----:B------:R-:W-:-:S09]  /*75b0*/  UIADD3 UR16, UR16, 0x2000, URZ ;  /* 0x0000200010107890 */ /* 0x000fd2000fffe03f */
[----:B------:R1:W-:Y:S02]  /*75c0*/  UTMALDG.4D [UR16], [UR8], desc[UR12] ;  /* 0x00000c10080075b4 */ /* 0x0003e40008019000 */
[----:B-1----:R-:W-:Y:S01]  /*75d0*/  NOP ;  /* 0x0000000000007918 */ /* 0x002fe20000000000 */
.L_x_83:
[----:B------:R-:W-:Y:S05]  /*75e0*/  BSYNC B0 ;  /* 0x0000000000007941 */ /* 0x000fea0003800000 */
.L_x_82:
[----:B------:R-:W-:-:S04]  /*75f0*/  MOV R3, UR4 ;  /* 0x0000000400037c02 */ /* 0x000fc80008000f00 */
[----:B------:R-:W-:-:S13]  /*7600*/  ISETP.GE.AND P0, PT, R3, 0x2, PT ;  /* 0x000000020300780c */ /* 0x000fda0003f06270 */
[----:B------:R-:W-:Y:S05]  /*7610*/  @!P0 EXIT ;  /* 0x000000000000894d */ /* 0x000fea0003800000 */
[----:B------:R-:W-:Y:S01]  /*7620*/  USHF.L.U32 UR5, UR4, 0x1, URZ ;  /* 0x0000000104057899 */ /* 0x000fe2000800063f */
[----:B------:R-:W-:Y:S01]  /*7630*/  IMAD.U32 R3, RZ, RZ, UR6 ;  /* 0x00000006ff037e24 */ /* 0x000fe2000f8e00ff */
[----:B------:R-:W-:Y:S01]  /*7640*/  LOP3.LUT P0, RZ, R0, 0x1f, RZ, 0xc0, !PT ;  /* 0x0000001f00ff7812 */ /* 0x000fe2000780c0ff */
[----:B------:R-:W-:Y:S01]  /*7650*/  BSSY B0, `(.L_x_87) ;  /* 0x0000056000007945 */ /* 0x000fe20003800000 */
[----:B------:R-:W-:Y:S02]  /*7660*/  IMAD.MOV.U32 R0, RZ, RZ, 0x1 ;  /* 0x00000001ff007424 */ /* 0x000fe400078e00ff */
[----:B------:R-:W-:Y:S01]  /*7670*/  PLOP3.LUT P0, PT, P0, P2, PT, 0x2a, 0x0 ;  /* 0x000000000000781c */ /* 0x000fe20000704572 */
[----:B------:R-:W-:Y:S01]  /*7680*/  IMAD.U32 R9, RZ, RZ, UR5 ;  /* 0x00000005ff097e24 */ /* 0x000fe2000f8e00ff */
[----:B------:R-:W-:-:S11]  /*7690*/  LOP3.LUT R3, R3, 0x2, RZ, 0xfc, !PT ;  /* 0x0000000203037812 */ /* 0x000fd600078efcff */
.L_x_98:
[----:B------:R-:W-:Y:S04]  /*76a0*/  BSSY B1, `(.L_x_88) ;  /* 0x0000025000017945 */ /* 0x000fe80003800000 */
[----:B------:R-:W-:Y:S05]  /*76b0*/  @!P3 BRA `(.L_x_89) ;  /* 0x00000000008cb947 */ /* 0x000fea0003800000 */
[----:B------:R-:W1:Y:S01]  /*76c0*/  S2R R5, SR_CgaCtaId ;  /* 0x0000000000057919 */ /* 0x000e620000008800 */
[----:B------:R-:W-:-:S04]  /*76d0*/  MOV R4, 0x400 ;  /* 0x0000040000047802 */ /* 0x000fc80000000f00 */
[----:B-1----:R-:W-:Y:S02]  /*76e0*/  LEA R5, R5, R4, 0x18 ;  /* 0x0000000405057211 */ /* 0x002fe400078ec0ff */
[----:B------:R-:W-:Y:S02]  /*76f0*/  SHF.L.U32 R4, R0, 0x1f, RZ ;  /* 0x0000001f00047819 */ /* 0x000fe400000006ff */
[----:B------:R-:W-:-:S04]  /*7700*/  LEA R7, R2, R5, 0x3 ;  /* 0x0000000502077211 */ /* 0x000fc800078e18ff */
[----:B------:R-:W1:Y:S02]  /*7710*/  SYNCS.PHASECHK.TRANS64.TRYWAIT P4, [R7+URZ+0x7028], R4 ;  /* 0x00702804070075a7 */ /* 0x000e64000808017f */
[----:B-1----:R-:W-:Y:S05]  /*7720*/  @!P4 BRA `(.L_x_90) ;  /* 0x000000080050c947 */ /* 0x002fea0003800000 */
.L_x_110:
[----:B-1----:R-:W-:-:S04]  /*7730*/  @P2 IMAD.MOV.U32 R4, RZ, RZ, 0x1000 ;  /* 0x00001000ff042424 */ /* 0x002fc800078e00ff */
[----:B------:R1:W-:Y:S02]  /*7740*/  @P2 SYNCS.ARRIVE.TRANS64 RZ, [R7+URZ+0x7000], R4 ;  /* 0x0070000407ff29a7 */ /* 0x0003e4000800003f */
[----:B-1----:R-:W-:-:S04]  /*7750*/  PRMT R4, R3, 0x9910, RZ ;  /* 0x0000991003047816 */ /* 0x002fc800000000ff */
[----:B------:R-:W-:-:S13]  /*7760*/  ISETP.NE.AND P4, PT, R4, 0x2, PT ;  /* 0x000000020400780c */ /* 0x000fda0003f85270 */
[----:B------:R-:W-:Y:S05]  /*7770*/  @P4 BRA `(.L_x_91) ;  /* 0x0000000000044947 */ /* 0x000fea0003800000 */
[----:B------:R-:W-:Y:S01]  /*7780*/  BPT.TRAP 0x1 ;  /* 0x000000040000795c */ /* 0x000fe20000300000 */
.L_x_91:
[----:B------:R-:W-:Y:S05]  /*7790*/  @P0 BRA `(.L_x_92) ;  /* 0x0000000000040947 */ /* 0x000fea0003800000 */
[----:B------:R-:W-:Y:S01]  /*77a0*/  BPT.TRAP 0x1 ;  /* 0x000000040000795c */ /* 0x000fe20000300000 */
.L_x_92:
[----:B------:R-:W-:Y:S01]  /*77b0*/  IMAD R5, R2, 0x1000, R5 ;  /* 0x0000100002057824 */ /* 0x000fe200078e0205 */
[----:B------:R-:W-:Y:S01]  /*77c0*/  R2UR UR17, R7 ;  /* 0x00000000071172ca */ /* 0x000fe200000e0000 */
[----:B------:R-:W-:Y:S01]  /*77d0*/  ULDC.64 UR8, c[0x0][0x198] ;  /* 0x0000660000087ab9 */ /* 0x000fe20000000a00 */
[----:B------:R-:W-:Y:S01]  /*77e0*/  R2UR UR19, R8 ;  /* 0x00000000081372ca */ /* 0x000fe200000e0000 */
[----:B------:R-:W-:Y:S01]  /*77f0*/  UIADD3 UR8, UP0, UR8, 0x1f0, URZ ;  /* 0x000001f008087890 */ /* 0x000fe2000ff1e03f */
[----:B------:R-:W-:Y:S01]  /*7800*/  R2UR UR16, R5 ;  /* 0x00000000051072ca */ /* 0x000fe200000e0000 */
[----:B------:R-:W-:Y:S01]  /*7810*/  UMOV UR12, 0x0 ;  /* 0x00000000000c7882 */ /* 0x000fe20000000000 */
[----:B------:R-:W-:Y:S01]  /*7820*/  UMOV UR13, 0x10000000 ;  /* 0x10000000000d7882 */ /* 0x000fe20000000000 */
[----:B------:R-:W-:Y:S01]  /*7830*/  UIADD3.X UR9, URZ, UR9, URZ, UP0, !UPT ;  /* 0x000000093f097290 */ /* 0x000fe200087fe43f */
[----:B------:R-:W-:Y:S01]  /*7840*/  VIADD R2, R2, 0x1 ;  /* 0x0000000102027836 */ /* 0x000fe20000000000 */
[----:B------:R-:W-:-:S04]  /*7850*/  UMOV UR18, URZ ;  /* 0x0000003f00127c82 */ /* 0x000fc80008000000 */
[----:B------:R-:W-:Y:S01]  /*7860*/  UIADD3 UR17, UR17, 0x7000, URZ ;  /* 0x0000700011117890 */ /* 0x000fe2000fffe03f */
[C---:B------:R-:W-:Y:S01]  /*7870*/  ISETP.NE.AND P4, PT, R2.reuse, 0x5, PT ;  /* 0x000000050200780c */ /* 0x040fe20003f85270 */
[----:B------:R-:W-:Y:S02]  /*7880*/  USHF.L.U32 UR19, UR19, 0x6, URZ ;  /* 0x0000000613137899 */ /* 0x000fe4000800063f */
[----:B------:R-:W-:Y:S01]  /*7890*/  UIADD3 UR16, UR16, 0x2000, URZ ;  /* 0x0000200010107890 */ /* 0x000fe2000fffe03f */
[----:B------:R-:W-:Y:S02]  /*78a0*/  SEL R5, RZ, 0x1, P4 ;  /* 0x00000001ff057807 */ /* 0x000fe40002000000 */
[----:B------:R-:W-:Y:S02]  /*78b0*/  SEL R2, R2, RZ, P4 ;  /* 0x000000ff02027207 */ /* 0x000fe40002000000 */
[----:B------:R-:W-:-:S04]  /*78c0*/  LOP3.LUT R0, R0, R5, RZ, 0x3c, !PT ;  /* 0x0000000500007212 */ /* 0x000fc800078e3cff */
[----:B------:R1:W-:Y:S02]  /*78d0*/  UTMALDG.4D [UR16], [UR8], desc[UR12] ;  /* 0x00000c10080075b4 */ /* 0x0003e40008019000 */
[----:B-1----:R-:W-:Y:S01]  /*78e0*/  NOP ;  /* 0x0000000000007918 */ /* 0x002fe20000000000 */
.L_x_89:
[----:B------:R-:W-:Y:S05]  /*78f0*/  BSYNC B1 ;  /* 0x0000000000017941 */ /* 0x000fea0003800000 */
.L_x_88:
[----:B------:R-:W-:Y:S01]  /*7900*/  ISETP.LT.OR P4, PT, R9, 0x4, !P3 ;  /* 0x000000040900780c */ /* 0x000fe20005f81670 */
[----:B------:R-:W-:-:S12]  /*7910*/  BSSY B1, `(.L_x_93) ;  /* 0x0000026000017945 */ /* 0x000fd80003800000 */
[----:B------:R-:W-:Y:S05]  /*7920*/  @P4 BRA `(.L_x_94) ;  /* 0x0000000000904947 */ /* 0x000fea0003800000 */
[----:B------:R-:W1:Y:S01]  /*7930*/  S2R R5, SR_CgaCtaId ;  /* 0x0000000000057919 */ /* 0x000e620000008800 */
[----:B------:R-:W-:Y:S02]  /*7940*/  MOV R4, 0x400 ;  /* 0x0000040000047802 */ /* 0x000fe40000000f00 */
[----:B------:R-:W-:Y:S02]  /*7950*/  SHF.L.U32 R7, R0, 0x1f, RZ ;  /* 0x0000001f00077819 */ /* 0x000fe400000006ff */
[----:B-1----:R-:W-:-:S04]  /*7960*/  LEA R5, R5, R4, 0x18 ;  /* 0x0000000405057211 */ /* 0x002fc800078ec0ff */
[----:B------:R-:W-:-:S04]  /*7970*/  LEA R4, R2, R5, 0x3 ;  /* 0x0000000502047211 */ /* 0x000fc800078e18ff */
[----:B------:R-:W1:Y:S02]  /*7980*/  SYNCS.PHASECHK.TRANS64.TRYWAIT P4, [R4+URZ+0x7028], R7 ;  /* 0x00702807040075a7 */ /* 0x000e64000808017f */
[----:B-1----:R-:W-:Y:S05]  /*7990*/  @!P4 BRA `(.L_x_95) ;  /* 0x0000000400c8c947 */ /* 0x002fea0003800000 */
.L_x_111:
[----:B------:R-:W-:Y:S01]  /*79a0*/  PRMT R6, R3, 0x9910, RZ ;  /* 0x0000991003067816 */ /* 0x000fe200000000ff */
[----:B-1----:R-:W-:-:S03]  /*79b0*/  @P1 IMAD.MOV.U32 R7, RZ, RZ, 0x1000 ;  /* 0x00001000ff071424 */ /* 0x002fc600078e00ff */
[----:B------:R-:W-:Y:S01]  /*79c0*/  ISETP.NE.AND P4, PT, R6, 0x2, PT ;  /* 0x000000020600780c */ /* 0x000fe20003f85270 */
[----:B------:R1:W-:-:S12]  /*79d0*/  @P1 SYNCS.ARRIVE.TRANS64 RZ, [R4+URZ+0x7000], R7 ;  /* 0x0070000704ff19a7 */ /* 0x0003d8000800003f */
[----:B-1----:R-:W-:Y:S05]  /*79e0*/  @P4 BRA `(.L_x_96) ;  /* 0x0000000000044947 */ /* 0x002fea0003800000 */
[----:B------:R-:W-:Y:S01]  /*79f0*/  BPT.TRAP 0x1 ;  /* 0x000000040000795c */ /* 0x000fe20000300000 */
.L_x_96:
[----:B------:R-:W-:Y:S05]  /*7a00*/  @P0 BRA `(.L_x_97) ;  /* 0x0000000000040947 */ /* 0x000fea0003800000 */
[----:B------:R-:W-:Y:S01]  /*7a10*/  BPT.TRAP 0x1 ;  /* 0x000000040000795c */ /* 0x000fe20000300000 */
.L_x_97:
        /* <DEDUP_REMOVED lines=10> */
[----:B------:R-:W-:Y:S01]  /*7ac0*/  UMOV UR18, URZ ;  /* 0x0000003f00127c82 */ /* 0x000fe20008000000 */
[----:B------:R-:W-:-:S03]  /*7ad0*/  IADD3 R8, R8, 0x1, RZ ;  /* 0x0000000108087810 */ /* 0x000fc60007ffe0ff */
        /* <DEDUP_REMOVED lines=9> */
.L_x_94:
[----:B------:R-:W-:Y:S05]  /*7b70*/  BSYNC B1 ;  /* 0x0000000000017941 */ /* 0x000fea0003800000 */
.L_x_93:
[C---:B------:R-:W-:Y:S01]  /*7b80*/  ISETP.GT.AND P4, PT, R9.reuse, 0x4, PT ;  /* 0x000000040900780c */ /* 0x040fe20003f84270 */
[----:B------:R-:W-:-:S12]  /*7b90*/  VIADD R9, R9, 0xfffffffe ;  /* 0xfffffffe09097836 */ /* 0x000fd80000000000 */
[----:B------:R-:W-:Y:S05]  /*7ba0*/  @P4 BRA `(.L_x_98) ;  /* 0xfffffff800bc4947 */ /* 0x000fea000383ffff */
[----:B------:R-:W-:Y:S05]  /*7bb0*/  BSYNC B0 ;  /* 0x0000000000007941 */ /* 0x000fea0003800000 */
.L_x_87:
[----:B------:R-:W-:Y:S05]  /*7bc0*/  EXIT ;  /* 0x000000000000794d */ /* 0x000fea0003800000 */
.L_x_15:
[----:B-1----:R-:W-:-:S04]  /*7bd0*/  IMAD.U32 R7, RZ, RZ, UR6 ;  /* 0x00000006ff077e24 */ /* 0x002fc8000f8e00ff */
[----:B------:R1:W2:Y:S03]  /*7be0*/  SYNCS.PHASECHK.TRANS64.TRYWAIT P1, [R7+URZ+0x7050], R6 ;  /* 0x00705006070075a7 */ /* 0x0002a6000802017f */
[----:B--2---:R-:W-:Y:S05]  /*7bf0*/  @!P1 NANOSLEEP.SYNCS 0x989680 ;  /* 0x009896800000995d */ /* 0x004fea0003900000 */
[----:B------:R-:W2:Y:S02]  /*7c00*/  @!P1 SYNCS.PHASECHK.TRANS64 P1, [R7+URZ+0x7050], R6 ;  /* 0x00705006070095a7 */ /* 0x000ea4000802007f */
[----:B--2---:R-:W-:Y:S05]  /*7c10*/  @!P1 BRA `(.L_x_15) ;  /* 0xfffffffc00ec9947 */ /* 0x004fea000383ffff */
[----:B------:R-:W-:Y:S05]  /*7c20*/  BRA `(.L_x_99) ;  /* 0xffffff9000a07947 */ /* 0x000fea000383ffff */
.L_x_17:
[----:B--2---:R-:W-:-:S04]  /*7c30*/  IMAD.U32 R2, RZ, RZ, UR38 ;  /* 0x00000026ff027e24 */ /* 0x004fc8000f8e00ff */
[----:B------:R2:W3:Y:S03]  /*7c40*/  SYNCS.PHASECHK.TRANS64.TRYWAIT P1, [R2+URZ+0x7000], R9 ;  /* 0x00700009020075a7 */ /* 0x0004e6000802017f */
[----:B---3--:R-:W-:Y:S05]  /*7c50*/  @!P1 NANOSLEEP.SYNCS 0x989680 ;  /* 0x009896800000995d */ /* 0x008fea0003900000 */
[----:B------:R-:W3:Y:S02]  /*7c60*/  @!P1 SYNCS.PHASECHK.TRANS64 P1, [R2+URZ+0x7000], R9 ;  /* 0x00700009020095a7 */ /* 0x000ee4000802007f */
[----:B---3--:R-:W-:Y:S05]  /*7c70*/  @!P1 BRA `(.L_x_17) ;  /* 0xfffffffc00ec9947 */ /* 0x008fea000383ffff */
[----:B------:R-:W-:Y:S05]  /*7c80*/  BRA `(.L_x_100) ;  /* 0xffffff9000ac7947 */ /* 0x000fea000383ffff */
.L_x_18:
[----:B-1----:R-:W-:-:S04]  /*7c90*/  MOV R7, UR16 ;  /* 0x0000001000077c02 */ /* 0x002fc80008000f00 */
[----:B------:R1:W2:Y:S03]  /*7ca0*/  SYNCS.PHASECHK.TRANS64.TRYWAIT P1, [R7+URZ+-0x8], R2 ;  /* 0xfffff802070075a7 */ /* 0x0002a6000802017f */
[----:B--2---:R-:W-:Y:S05]  /*7cb0*/  @!P1 NANOSLEEP.SYNCS 0x989680 ;  /* 0x009896800000995d */ /* 0x004fea0003900000 */
[----:B------:R-:W2:Y:S02]  /*7cc0*/  @!P1 SYNCS.PHASECHK.TRANS64 P1, [R7+URZ+-0x8], R2 ;  /* 0xfffff802070095a7 */ /* 0x000ea4000802007f */
[----:B--2---:R-:W-:Y:S05]  /*7cd0*/  @!P1 BRA `(.L_x_18) ;  /* 0xfffffffc00ec9947 */ /* 0x004fea000383ffff */
[----:B------:R-:W-:Y:S05]  /*7ce0*/  BRA `(.L_x_101) ;  /* 0xffffff9000a87947 */ /* 0x000fea000383ffff */
.L_x_20:
[----:B-1----:R-:W-:-:S04]  /*7cf0*/  IMAD.U32 R10, RZ, RZ, UR38 ;  /* 0x00000026ff0a7e24 */ /* 0x002fc8000f8e00ff */
[----:B------:R1:W2:Y:S03]  /*7d00*/  SYNCS.PHASECHK.TRANS64.TRYWAIT P1, [R10+URZ+0x7008], R9 ;  /* 0x007008090a0075a7 */ /* 0x0002a6000802017f */
[----:B--2---:R-:W-:Y:S05]  /*7d10*/  @!P1 NANOSLEEP.SYNCS 0x989680 ;  /* 0x009896800000995d */ /* 0x004fea0003900000 */
[----:B------:R-:W2:Y:S02]  /*7d20*/  @!P1 SYNCS.PHASECHK.TRANS64 P1, [R10+URZ+0x7008], R9 ;  /* 0x007008090a0095a7 */ /* 0x000ea4000802007f */
[----:B--2---:R-:W-:Y:S05]  /*7d30*/  @!P1 BRA `(.L_x_20) ;  /* 0xfffffffc00ec9947 */ /* 0x004fea000383ffff */
[----:B------:R-:W-:Y:S05]  /*7d40*/  BRA `(.L_x_102) ;  /* 0xffffffa800007947 */ /* 0x000fea000383ffff */
.L_x_25:
[----:B-1----:R-:W-:-:S04]  /*7d50*/  IMAD.U32 R4, RZ, RZ, UR6 ;  /* 0x00000006ff047e24 */ /* 0x002fc8000f8e00ff */
[----:B------:R1:W2:Y:S03]  /*7d60*/  SYNCS.PHASECHK.TRANS64.TRYWAIT P2, [R4+URZ+0x7000], R3 ;  /* 0x00700003040075a7 */ /* 0x0002a6000804017f */
[----:B--2---:R-:W-:Y:S05]  /*7d70*/  @!P2 NANOSLEEP.SYNCS 0x989680 ;  /* 0x009896800000a95d */ /* 0x004fea0003900000 */
[----:B------:R-:W2:Y:S02]  /*7d80*/  @!P2 SYNCS.PHASECHK.TRANS64 P2, [R4+URZ+0x7000], R3 ;  /* 0x007000030400a5a7 */ /* 0x000ea4000804007f */
[----:B--2---:R-:W-:Y:S05]  /*7d90*/  @!P2 BRA `(.L_x_25) ;  /* 0xfffffffc00eca947 */ /* 0x004fea000383ffff */
[----:B------:R-:W-:Y:S05]  /*7da0*/  BRA `(.L_x_103) ;  /* 0xffffffa800c47947 */ /* 0x000fea000383ffff */
.L_x_29:
[----:B-1----:R-:W-:-:S04]  /*7db0*/  IMAD.U32 R12, RZ, RZ, UR6 ;  /* 0x00000006ff0c7e24 */ /* 0x002fc8000f8e00ff */
[----:B------:R1:W2:Y:S03]  /*7dc0*/  SYNCS.PHASECHK.TRANS64.TRYWAIT P2, [R12+URZ+0x7000], R13 ;  /* 0x0070000d0c0075a7 */ /* 0x0002a6000804017f */
[----:B--2---:R-:W-:Y:S05]  /*7dd0*/  @!P2 NANOSLEEP.SYNCS 0x989680 ;  /* 0x009896800000a95d */ /* 0x004fea0003900000 */
[----:B------:R-:W2:Y:S02]  /*7de0*/  @!P2 SYNCS.PHASECHK.TRANS64 P2, [R12+URZ+0x7000], R13 ;  /* 0x0070000d0c00a5a7 */ /* 0x000ea4000804007f */
[----:B--2---:R-:W-:Y:S05]  /*7df0*/  @!P2 BRA `(.L_x_29) ;  /* 0xfffffffc00eca947 */ /* 0x004fea000383ffff */
[----:B------:R-:W-:Y:S05]  /*7e00*/  BRA `(.L_x_28) ;  /* 0xffffffbc00747947 */ /* 0x000fea000383ffff */
.L_x_37:
[----:B-1----:R-:W-:-:S04]  /*7e10*/  MOV R13, UR6 ;  /* 0x00000006000d7c02 */ /* 0x002fc80008000f00 */
[----:B------:R1:W2:Y:S03]  /*7e20*/  SYNCS.PHASECHK.TRANS64.TRYWAIT P2, [R13+URZ+0x7000], R4 ;  /* 0x007000040d0075a7 */ /* 0x0002a6000804017f */
[----:B--2---:R-:W-:Y:S05]  /*7e30*/  @!P2 NANOSLEEP.SYNCS 0x989680 ;  /* 0x009896800000a95d */ /* 0x004fea0003900000 */
[----:B------:R-:W2:Y:S02]  /*7e40*/  @!P2 SYNCS.PHASECHK.TRANS64 P2, [R13+URZ+0x7000], R4 ;  /* 0x007000040d00a5a7 */ /* 0x000ea4000804007f */
[----:B--2---:R-:W-:Y:S05]  /*7e50*/  @!P2 BRA `(.L_x_37) ;  /* 0xfffffffc00eca947 */ /* 0x004fea000383ffff */
[----:B------:R-:W-:Y:S05]  /*7e60*/  BRA `(.L_x_104) ;  /* 0xffffffc000647947 */ /* 0x000fea000383ffff */
.L_x_41:
[----:B-1----:R-:W-:-:S04]  /*7e70*/  IMAD.U32 R10, RZ, RZ, UR6 ;  /* 0x00000006ff0a7e24 */ /* 0x002fc8000f8e00ff */
[----:B------:R1:W2:Y:S03]  /*7e80*/  SYNCS.PHASECHK.TRANS64.TRYWAIT P2, [R10+URZ+0x7000], R11 ;  /* 0x0070000b0a0075a7 */ /* 0x0002a6000804017f */
[----:B--2---:R-:W-:Y:S05]  /*7e90*/  @!P2 NANOSLEEP.SYNCS 0x989680 ;  /* 0x009896800000a95d */ /* 0x004fea0003900000 */
[----:B------:R-:W2:Y:S02]  /*7ea0*/  @!P2 SYNCS.PHASECHK.TRANS64 P2, [R10+URZ+0x7000], R11 ;  /* 0x0070000b0a00a5a7 */ /* 0x000ea4000804007f */
[----:B--2---:R-:W-:Y:S05]  /*7eb0*/  @!P2 BRA `(.L_x_41) ;  /* 0xfffffffc00eca947 */ /* 0x004fea000383ffff */
[----:B------:R-:W-:Y:S05]  /*7ec0*/  BRA `(.L_x_40) ;  /* 0xffffffd800507947 */ /* 0x000fea000383ffff */
.L_x_57:
[----:B-1----:R-:W-:-:S04]  /*7ed0*/  IMAD.U32 R3, RZ, RZ, UR16 ;  /* 0x00000010ff037e24 */ /* 0x002fc8000f8e00ff */
[----:B------:R1:W2:Y:S03]  /*7ee0*/  SYNCS.PHASECHK.TRANS64.TRYWAIT P0, [R3+URZ+0x8], R0 ;  /* 0x00000800030075a7 */ /* 0x0002a6000800017f */
[----:B--2---:R-:W-:Y:S05]  /*7ef0*/  @!P0 NANOSLEEP.SYNCS 0x989680 ;  /* 0x009896800000895d */ /* 0x004fea0003900000 */
[----:B------:R-:W2:Y:S02]  /*7f00*/  @!P0 SYNCS.PHASECHK.TRANS64 P0, [R3+URZ+0x8], R0 ;  /* 0x00000800030085a7 */ /* 0x000ea4000800007f */
[----:B--2---:R-:W-:Y:S05]  /*7f10*/  @!P0 BRA `(.L_x_57) ;  /* 0xfffffffc00ec8947 */ /* 0x004fea000383ffff */
[----:B------:R-:W-:Y:S05]  /*7f20*/  BRA `(.L_x_105) ;  /* 0xffffffe000607947 */ /* 0x000fea000383ffff */
.L_x_69:
[----:B-1----:R1:W2:Y:S02]  /*7f30*/  SYNCS.PHASECHK.TRANS64.TRYWAIT P0, [R4+URZ+0x7060], R3 ;  /* 0x00706003040075a7 */ /* 0x0022a4000800017f */
[----:B--2---:R-:W-:Y:S05]  /*7f40*/  @!P0 NANOSLEEP.SYNCS 0x989680 ;  /* 0x009896800000895d */ /* 0x004fea0003900000 */
[----:B------:R-:W2:Y:S02]  /*7f50*/  @!P0 SYNCS.PHASECHK.TRANS64 P0, [R4+URZ+0x7060], R3 ;  /* 0x00706003040085a7 */ /* 0x000ea4000800007f */
[----:B--2---:R-:W-:Y:S05]  /*7f60*/  @!P0 BRA `(.L_x_69) ;  /* 0xfffffffc00f08947 */ /* 0x004fea000383ffff */
[----:B------:R-:W-:Y:S05]  /*7f70*/  BRA `(.L_x_106) ;  /* 0xffffffec00687947 */ /* 0x000fea000383ffff */
.L_x_74:
[----:B-1----:R1:W2:Y:S02]  /*7f80*/  SYNCS.PHASECHK.TRANS64.TRYWAIT P0, [R2+URZ+0x7028], R5 ;  /* 0x00702805020075a7 */ /* 0x0022a4000800017f */
[----:B--2---:R-:W-:Y:S05]  /*7f90*/  @!P0 NANOSLEEP.SYNCS 0x989680 ;  /* 0x009896800000895d */ /* 0x004fea0003900000 */
[----:B------:R-:W2:Y:S02]  /*7fa0*/  @!P0 SYNCS.PHASECHK.TRANS64 P0, [R2+URZ+0x7028], R5 ;  /* 0x00702805020085a7 */ /* 0x000ea4000800007f */
[----:B--2---:R-:W-:Y:S05]  /*7fb0*/  @!P0 BRA `(.L_x_74) ;  /* 0xfffffffc00f08947 */ /* 0x004fea000383ffff */
[----:B------:R-:W-:Y:S05]  /*7fc0*/  BRA `(.L_x_107) ;  /* 0xffffffec00e87947 */ /* 0x000fea000383ffff */
.L_x_79:
[----:B-1----:R1:W2:Y:S02]  /*7fd0*/  SYNCS.PHASECHK.TRANS64.TRYWAIT P0, [R4+URZ+0x7060], R5 ;  /* 0x00706005040075a7 */ /* 0x0022a4000800017f */
[----:B--2---:R-:W-:Y:S05]  /*7fe0*/  @!P0 NANOSLEEP.SYNCS 0x989680 ;  /* 0x009896800000895d */ /* 0x004fea0003900000 */
[----:B------:R-:W2:Y:S02]  /*7ff0*/  @!P0 SYNCS.PHASECHK.TRANS64 P0, [R4+URZ+0x7060], R5 ;  /* 0x00706005040085a7 */ /* 0x000ea4000800007f */
[----:B--2---:R-:W-:Y:S05]  /*8000*/  @!P0 BRA `(.L_x_79) ;  /* 0xfffffffc00f08947 */ /* 0x004fea000383ffff */
[----:B------:R-:W-:Y:S05]  /*8010*/  BRA `(.L_x_108) ;  /* 0xfffffff000647947 */ /* 0x000fea000383ffff */
.L_x_84:
[----:B-1----:R1:W2:Y:S02]  /*8020*/  SYNCS.PHASECHK.TRANS64.TRYWAIT P0, [R3+URZ+0x7028], R4 ;  /* 0x00702804030075a7 */ /* 0x0022a4000800017f */
[----:B--2---:R-:W-:Y:S05]  /*8030*/  @!P0 NANOSLEEP.SYNCS 0x989680 ;  /* 0x009896800000895d */ /* 0x004fea0003900000 */
[----:B------:R-:W2:Y:S02]  /*8040*/  @!P0 SYNCS.PHASECHK.TRANS64 P0, [R3+URZ+0x7028], R4 ;  /* 0x00702804030085a7 */ /* 0x000ea4000800007f */
[----:B--2---:R-:W-:Y:S05]  /*8050*/  @!P0 BRA `(.L_x_84) ;  /* 0xfffffffc00f08947 */ /* 0x004fea000383ffff */
[----:B------:R-:W-:Y:S05]  /*8060*/  BRA `(.L_x_109) ;  /* 0xfffffff000ec7947 */ /* 0x000fea000383ffff */
.L_x_90:
[----:B-1----:R1:W2:Y:S02]  /*8070*/  SYNCS.PHASECHK.TRANS64.TRYWAIT P4, [R7+URZ+0x7028], R4 ;  /* 0x00702804070075a7 */ /* 0x0022a4000808017f */
[----:B--2---:R-:W-:Y:S05]  /*8080*/  @!P4 NANOSLEEP.SYNCS 0x989680 ;  /* 0x009896800000c95d */ /* 0x004fea0003900000 */
[----:B------:R-:W2:Y:S02]  /*8090*/  @!P4 SYNCS.PHASECHK.TRANS64 P4, [R7+URZ+0x7028], R4 ;  /* 0x007028040700c5a7 */ /* 0x000ea4000808007f */
[----:B--2---:R-:W-:Y:S05]  /*80a0*/  @!P4 BRA `(.L_x_90) ;  /* 0xfffffffc00f0c947 */ /* 0x004fea000383ffff */
[----:B------:R-:W-:Y:S05]  /*80b0*/  BRA `(.L_x_110) ;  /* 0xfffffff4009c7947 */ /* 0x000fea000383ffff */
.L_x_95:
[----:B-1----:R1:W2:Y:S02]  /*80c0*/  SYNCS.PHASECHK.TRANS64.TRYWAIT P4, [R4+URZ+0x7028], R7 ;  /* 0x00702807040075a7 */ /* 0x0022a4000808017f */
[----:B--2---:R-:W-:Y:S05]  /*80d0*/  @!P4 NANOSLEEP.SYNCS 0x989680 ;  /* 0x009896800000c95d */ /* 0x004fea0003900000 */
[----:B------:R-:W2:Y:S02]  /*80e0*/  @!P4 SYNCS.PHASECHK.TRANS64 P4, [R4+URZ+0x7028], R7 ;  /* 0x007028070400c5a7 */ /* 0x000ea4000808007f */
[----:B--2---:R-:W-:Y:S05]  /*80f0*/  @!P4 BRA `(.L_x_95) ;  /* 0xfffffffc00f0c947 */ /* 0x004fea000383ffff */
[----:B------:R-:W-:Y:S05]  /*8100*/  BRA `(.L_x_111) ;  /* 0xfffffff800247947 */ /* 0x000fea000383ffff */
        .weak           $__internal_0_$__cuda_sm20_rcp_rn_f32_slowpath
        .type           $__internal_0_$__cuda_sm20_rcp_rn_f32_slowpath,@function
        .size           $__internal_0_$__cuda_sm20_rcp_rn_f32_slowpath,(.L_x_117 - $__internal_0_$__cuda_sm20_rcp_rn_f32_slowpath)
$__internal_0_$__cuda_sm20_rcp_rn_f32_slowpath:
[----:B------:R-:W-:Y:S01]  /*8110*/  IMAD.SHL.U32 R0, R2, 0x2, RZ ;  /* 0x0000000202007824 */ /* 0x000fe200078e00ff */
[----:B------:R-:W-:Y:S04]  /*8120*/  BSSY B2, `(.L_x_112) ;  /* 0x0000030000027945 */ /* 0x000fe80003800000 */
[----:B------:R-:W-:-:S04]  /*8130*/  SHF.R.U32.HI R13, RZ, 0x18, R0 ;  /* 0x00000018ff0d7819 */ /* 0x000fc80000011600 */
[----:B------:R-:W-:-:S13]  /*8140*/  ISETP.NE.U32.AND P0, PT, R13, RZ, PT ;  /* 0x000000ff0d00720c */ /* 0x000fda0003f05070 */
[----:B------:R-:W-:Y:S05]  /*8150*/  @P0 BRA `(.L_x_113) ;  /* 0x0000000000280947 */ /* 0x000fea0003800000 */
[----:B------:R-:W-:-:S04]  /*8160*/  SHF.L.U32 R0, R2, 0x1, RZ ;  /* 0x0000000102007819 */ /* 0x000fc800000006ff */
[----:B------:R-:W-:-:S13]  /*8170*/  ISETP.NE.AND P0, PT, R0, RZ, PT ;  /* 0x000000ff0000720c */ /* 0x000fda0003f05270 */
[----:B------:R-:W-:Y:S01]  /*8180*/  @P0 FFMA R7, R2, 1.84467440737095516160e+19, RZ ;  /* 0x5f80000002070823 */ /* 0x000fe200000000ff */
[----:B------:R-:W-:Y:S08]  /*8190*/  @!P0 MUFU.RCP R3, R2 ;  /* 0x0000000200038308 */ /* 0x000ff00000001000 */
[----:B------:R-:W1:Y:S02]  /*81a0*/  @P0 MUFU.RCP R0, R7 ;  /* 0x0000000700000308 */ /* 0x000e640000001000 */
[----:B-1----:R-:W-:-:S04]  /*81b0*/  @P0 FFMA R12, R7, R0, -1 ;  /* 0xbf800000070c0423 */ /* 0x002fc80000000000 */
[----:B------:R-:W-:-:S04]  /*81c0*/  @P0 FADD.FTZ R13, -R12, -RZ ;  /* 0x800000ff0c0d0221 */ /* 0x000fc80000010100 */
[----:B------:R-:W-:-:S04]  /*81d0*/  @P0 FFMA R0, R0, R13, R0 ;  /* 0x0000000d00000223 */ /* 0x000fc80000000000 */
[----:B------:R-:W-:Y:S01]  /*81e0*/  @P0 FFMA R3, R0, 1.84467440737095516160e+19, RZ ;  /* 0x5f80000000030823 */ /* 0x000fe200000000ff */
[----:B------:R-:W-:Y:S06]  /*81f0*/  BRA `(.L_x_114) ;  /* 0x0000000000887947 */ /* 0x000fec0003800000 */
.L_x_113:
[----:B------:R-:W-:-:S05]  /*8200*/  VIADD R19, R13, 0xffffff03 ;  /* 0xffffff030d137836 */ /* 0x000fca0000000000 */
[----:B------:R-:W-:-:S13]  /*8210*/  ISETP.GT.U32.AND P0, PT, R19, 0x1, PT ;  /* 0x000000011300780c */ /* 0x000fda0003f04070 */
[----:B------:R-:W-:Y:S05]  /*8220*/  @P0 BRA `(.L_x_115) ;  /* 0x0000000000780947 */ /* 0x000fea0003800000 */
[----:B------:R-:W-:Y:S01]  /*8230*/  LOP3.LUT R0, R2, 0x7fffff, RZ, 0xc0, !PT ;  /* 0x007fffff02007812 */ /* 0x000fe200078ec0ff */
[----:B------:R-:W-:-:S03]  /*8240*/  IMAD.MOV.U32 R14, RZ, RZ, 0x3 ;  /* 0x00000003ff0e7424 */ /* 0x000fc600078e00ff */
[----:B------:R-:W-:Y:S02]  /*8250*/  LOP3.LUT R0, R0, 0x3f800000, RZ, 0xfc, !PT ;  /* 0x3f80000000007812 */ /* 0x000fe400078efcff */
[----:B------:R-:W-:Y:S02]  /*8260*/  SHF.L.U32 R14, R14, R19, RZ ;  /* 0x000000130e0e7219 */ /* 0x000fe400000006ff */
[----:B------:R-:W1:Y:S02]  /*8270*/  MUFU.RCP R3, R0 ;  /* 0x0000000000037308 */ /* 0x000e640000001000 */
[----:B-1----:R-:W-:-:S04]  /*8280*/  FFMA R7, R0, R3, -1 ;  /* 0xbf80000000077423 */ /* 0x002fc80000000003 */
[----:B------:R-:W-:-:S04]  /*8290*/  FADD.FTZ R12, -R7, -RZ ;  /* 0x800000ff070c7221 */ /* 0x000fc80000010100 */
[CCC-:B------:R-:W-:Y:S01]  /*82a0*/  FFMA.RM R7, R3.reuse, R12.reuse, R3.reuse ;  /* 0x0000000c03077223 */ /* 0x1c0fe20000004003 */
[----:B------:R-:W-:-:S04]  /*82b0*/  FFMA.RP R12, R3, R12, R3 ;  /* 0x0000000c030c7223 */ /* 0x000fc80000008003 */
[C---:B------:R-:W-:Y:S02]  /*82c0*/  LOP3.LUT R3, R7.reuse, 0x7fffff, RZ, 0xc0, !PT ;  /* 0x007fffff07037812 */ /* 0x040fe400078ec0ff */
[----:B------:R-:W-:Y:S02]  /*82d0*/  FSETP.NEU.FTZ.AND P0, PT, R7, R12, PT ;  /* 0x0000000c0700720b */ /* 0x000fe40003f1d000 */
[----:B------:R-:W-:Y:S02]  /*82e0*/  LOP3.LUT R3, R3, 0x800000, RZ, 0xfc, !PT ;  /* 0x0080000003037812 */ /* 0x000fe400078efcff */
[----:B------:R-:W-:Y:S02]  /*82f0*/  SEL R7, RZ, 0xffffffff, !P0 ;  /* 0xffffffffff077807 */ /* 0x000fe40004000000 */
[----:B------:R-:W-:-:S03]  /*8300*/  LOP3.LUT R14, R14, R3, RZ, 0xc0, !PT ;  /* 0x000000030e0e7212 */ /* 0x000fc600078ec0ff */
[----:B------:R-:W-:Y:S01]  /*8310*/  IMAD.MOV R0, RZ, RZ, -R7 ;  /* 0x000000ffff007224 */ /* 0x000fe200078e0a07 */
[----:B------:R-:W-:-:S04]  /*8320*/  SHF.R.U32.HI R14, RZ, R19, R14 ;  /* 0x00000013ff0e7219 */ /* 0x000fc8000001160e */
[----:B------:R-:W-:Y:S02]  /*8330*/  LOP3.LUT P1, RZ, R0, R19, R3, 0xf8, !PT ;  /* 0x0000001300ff7212 */ /* 0x000fe4000782f803 */
[C---:B------:R-:W-:Y:S02]  /*8340*/  LOP3.LUT P0, RZ, R14.reuse, 0x1, RZ, 0xc0, !PT ;  /* 0x000000010eff7812 */ /* 0x040fe4000780c0ff */
[----:B------:R-:W-:-:S04]  /*8350*/  LOP3.LUT P2, RZ, R14, 0x2, RZ, 0xc0, !PT ;  /* 0x000000020eff7812 */ /* 0x000fc8000784c0ff */
[----:B------:R-:W-:Y:S02]  /*8360*/  PLOP3.LUT P0, PT, P0, P1, P2, 0xe0, 0x0 ;  /* 0x000000000000781c */ /* 0x000fe40000703c20 */
[----:B------:R-:W-:Y:S02]  /*8370*/  LOP3.LUT P1, RZ, R2, 0x7fffff, RZ, 0xc0, !PT ;  /* 0x007fffff02ff7812 */ /* 0x000fe4000782c0ff */
[----:B------:R-:W-:-:S04]  /*8380*/  SEL R0, RZ, 0x1, !P0 ;  /* 0x00000001ff007807 */ /* 0x000fc80004000000 */
[----:B------:R-:W-:-:S04]  /*8390*/  IADD3 R0, -R0, RZ, RZ ;  /* 0x000000ff00007210 */ /* 0x000fc80007ffe1ff */
[----:B------:R-:W-:Y:S01]  /*83a0*/  ISETP.GE.AND P0, PT, R0, RZ, PT ;  /* 0x000000ff0000720c */ /* 0x000fe20003f06270 */
[----:B------:R-:W-:-:S05]  /*83b0*/  VIADD R0, R13, 0xffffff04 ;  /* 0xffffff040d007836 */ /* 0x000fca0000000000 */
[----:B------:R-:W-:-:S07]  /*83c0*/  SHF.R.U32.HI R3, RZ, R0, R3 ;  /* 0x00000000ff037219 */ /* 0x000fce0000011603 */
[----:B------:R-:W-:-:S04]  /*83d0*/  @!P0 VIADD R3, R3, 0x1 ;  /* 0x0000000103038836 */ /* 0x000fc80000000000 */
[----:B------:R-:W-:-:S05]  /*83e0*/  @!P1 IMAD.SHL.U32 R3, R3, 0x2, RZ ;  /* 0x0000000203039824 */ /* 0x000fca00078e00ff */
[----:B------:R-:W-:Y:S01]  /*83f0*/  LOP3.LUT R3, R3, 0x80000000, R2, 0xf8, !PT ;  /* 0x8000000003037812 */ /* 0x000fe200078ef802 */
[----:B------:R-:W-:Y:S06]  /*8400*/  BRA `(.L_x_114) ;  /* 0x0000000000047947 */ /* 0x000fec0003800000 */
.L_x_115:
[----:B------:R1:W2:Y:S02]  /*8410*/  MUFU.RCP R3, R2 ;  /* 0x0000000200037308 */ /* 0x0002a40000001000 */
.L_x_114:
[----:B------:R-:W-:Y:S05]  /*8420*/  BSYNC B2 ;  /* 0x0000000000027941 */ /* 0x000fea0003800000 */
.L_x_112:
[----:B--2---:R-:W-:Y:S01]  /*8430*/  MOV R0, R3 ;  /* 0x0000000300007202 */ /* 0x004fe20000000f00 */
[----:B-1----:R-:W-:Y:S02]  /*8440*/  IMAD.MOV.U32 R2, RZ, RZ, R15 ;  /* 0x000000ffff027224 */ /* 0x002fe400078e000f */
[----:B------:R-:W-:-:S04]  /*8450*/  IMAD.MOV.U32 R3, RZ, RZ, 0x0 ;  /* 0x00000000ff037424 */ /* 0x000fc800078e00ff */
[----:B------:R-:W-:Y:S05]  /*8460*/  RET.REL.NODEC R2 `(_ZN7cutlass13device_kernelINS_4fmha6kernel28FmhaKernelTmaWarpSpecializedINS1_10collective30FmhaMainloopTmaWarpSpecializedINS_10bfloat16_tEffN4cute5tupleIJNS7_1CILi128EEENS9_ILi64EEENS9_ILi32EEEEEENS8_IJiNS9_ILi1EEENS8_IJiiEEEEEESG_SG_NS4_12CausalFusionEJEEENS4_15FmhaFwdEpilogueIS6_fNS8_IJSB_SC_SB_EEEEENS2_23IndividualTileSchedulerEJEEEEEvNT_6ParamsE) ;  /* 0xffffff7802e47950 */ /* 0x000fea0003c3ffff */
.L_x_116:
[----:B------:R-:W-:-:S00]  /*8470*/  BRA `(.L_x_116) ;  /* 0xfffffffc00fc7947 */ /* 0x000fc0000383ffff */
[----:B------:R-:W-:-:S00]  /*8480*/  NOP ;  /* 0x0000000000007918 */ /* 0x000fc00000000000 */
[----:B------:R-:W-:-:S00]  /*8490*/  NOP ;  /* 0x0000000000007918 */ /* 0x000fc00000000000 */
[----:B------:R-:W-:-:S00]  /*84a0*/  NOP ;  /* 0x0000000000007918 */ /* 0x000fc00000000000 */
[----:B------:R-:W-:-:S00]  /*84b0*/  NOP ;  /* 0x0000000000007918 */ /* 0x000fc00000000000 */
[----:B------:R-:W-:-:S00]  /*84c0*/  NOP ;  /* 0x0000000000007918 */ /* 0x000fc00000000000 */
[----:B------:R-:W-:-:S00]  /*84d0*/  NOP ;  /* 0x0000000000007918 */ /* 0x000fc00000000000 */
[----:B------:R-:W-:-:S00]  /*84e0*/  NOP ;  /* 0x0000000000007918 */ /* 0x000fc00000000000 */
[----:B------:R-:W-:-:S00]  /*84f0*/  NOP ;  /* 0x0000000000007918 */ /* 0x000fc00000000000 */
.L_x_117:


//--------------------- .nv.global.init           --------------------------
	.section	.nv.global.init,"aw",@progbits
.nv.global.init:
	.type		$str$24,@object
	.size		$str$24,($str$25 - $str$24)
$str$24:
        /*0000*/ 	.byte	0x28, 0x61, 0x64, 0x64, 0x72, 0x65, 0x73, 0x73, 0x20, 0x26, 0x20, 0x6d, 0x61, 0x73, 0x6b, 0x29
        /*0010*/ 	.byte	0x20, 0x3d, 0x3d, 0x20, 0x30, 0x00
	.type		$str$25,@object
	.size		$str$25,(__unnamed_1 - $str$25)
$str$25:
        /*0016*/ 	.byte	0x2f, 0x74, 0x6d, 0x70, 0x2f, 0x63, 0x75, 0x74, 0x6c, 0x61, 0x73, 0x73, 0x5f, 0x73, 0x77, 0x65
        /*0026*/ 	.byte	0x65, 0x70, 0x5f, 0x73, 0x72, 0x63, 0x2f, 0x69, 0x6e, 0x63, 0x6c, 0x75, 0x64, 0x65, 0x2f, 0x63
        /*0036*/ 	.byte	0x75, 0x74, 0x65, 0x2f, 0x70, 0x6f, 0x69, 0x6e, 0x74, 0x65, 0x72, 0x5f, 0x66, 0x6c, 0x61, 0x67
        /*0046*/ 	.byte	0x67, 0x65, 0x64, 0x2e, 0x68, 0x70, 0x70, 0x00
	.type		__unnamed_1,@object
	.size		__unnamed_1,(.L_0 - __unnamed_1)
__unnamed_1:
        /*004e*/ 	.byte	0x61, 0x75, 0x74, 0x6f, 0x20, 0x63, 0x75, 0x74, 0x65, 0x3a, 0x3a, 0x61, 0x73, 0x5f, 0x70, 0x6f
        /* <DEDUP_REMOVED lines=27> */
        /*020e*/ 	.byte	0x30, 0x3e, 0x3e, 0x3e, 0x3e, 0x3e, 0x5d, 0x00
.L_0:


//--------------------- .nv.shared._ZN7cutlass13device_kernelINS_4fmha6kernel28FmhaKernelTmaWarpSpecializedINS1_10collective30FmhaMainloopTmaWarpSpecializedINS_10bfloat16_tEffN4cute5tupleIJNS7_1CILi128EEENS9_ILi64EEENS9_ILi32EEEEEENS8_IJiNS9_ILi1EEENS8_IJiiEEEEEESG_SG_NS4_12CausalFusionEJEEENS4_15FmhaFwdEpilogueIS6_fNS8_IJSB_SC_SB_EEEEENS2_23IndividualTileSchedulerEJEEEEEvNT_6ParamsE --------------------------
	.section	.nv.shared._ZN7cutlass13device_kernelINS_4fmha6kernel28FmhaKernelTmaWarpSpecializedINS1_10collective30FmhaMainloopTmaWarpSpecializedINS_10bfloat16_tEffN4cute5tupleIJNS7_1CILi128EEENS9_ILi64EEENS9_ILi32EEEEEENS8_IJiNS9_ILi1EEENS8_IJiiEEEEEESG_SG_NS4_12CausalFusionEJEEENS4_15FmhaFwdEpilogueIS6_fNS8_IJSB_SC_SB_EEEEENS2_23IndividualTileSchedulerEJEEEEEvNT_6ParamsE,"aw",@nobits
	.sectionflags	@""
	.align	16
	.zero		1024


//--------------------- .nv.shared.reserved.0     --------------------------
	.section	.nv.shared.reserved.0,"aw",@nobits
	.weak		__nv_reservedSMEM_offset_0_alias
	.size		__nv_reservedSMEM_offset_0_alias, 0, 0
	.other		__nv_reservedSMEM_offset_0_alias,@"STO_CUDA_RESERVED_SHARED STV_DEFAULT"
__nv_reservedSMEM_offset_0_alias:
	.zero		0


//--------------------- .nv.global                --------------------------
	.section	.nv.global,"aw",@nobits
.nv.global:
	.type		_ZN39_INTERNAL_d40ce411_4_k_cu_8c83bbb3_29274cute1_E,@object
	.size		_ZN39_INTERNAL_d40ce411_4_k_cu_8c83bbb3_29274cute1_E,(_ZN39_INTERNAL_d40ce411_4_k_cu_8c83bbb3_29274cuda3std3__45__cpo6cbeginE - _ZN39_INTERNAL_d40ce411_4_k_cu_8c83bbb3_29274cute1_E)
_ZN39_INTERNAL_d40ce411_4_k_cu_8c83bbb3_29274cute1_E:
	.zero		1
	.type		_ZN39_INTERNAL_d40ce411_4_k_cu_8c83bbb3_29274cuda3std3__45__cpo6cbeginE,@object
	.size		_ZN39_INTERNAL_d40ce411_4_k_cu_8c83bbb3_29274cuda3std3__45__cpo6cbeginE,(_ZN39_INTERNAL_d40ce411_4_k_cu_8c83bbb3_29274cuda3std3__48in_placeE - _ZN39_INTERNAL_d40ce411_4_k_cu_8c83bbb3_29274cuda3std3__45__cpo6cbeginE)
_ZN39_INTERNAL_d40ce411_4_k_cu_8c83bbb3_29274cuda3std3__45__cpo6cbeginE:
	.zero		1
	.type		_ZN39_INTERNAL_d40ce411_4_k_cu_8c83bbb3_29274cuda3std3__48in_placeE,@object
	.size		_ZN39_INTERNAL_d40ce411_4_k_cu_8c83bbb3_29274cuda3std3__48in_placeE,(_ZN39_INTERNAL_d40ce411_4_k_cu_8c83bbb3_29274cuda3std6ranges3__45__cpo9iter_moveE - _ZN39_INTERNAL_d40ce411_4_k_cu_8c83bbb3_29274cuda3std3__48in_placeE)
_ZN39_INTERNAL_d40ce411_4_k_cu_8c83bbb3_29274cuda3std3__48in_placeE:
	.zero		1
	.type		_ZN39_INTERNAL_d40ce411_4_k_cu_8c83bbb3_29274cuda3std6ranges3__45__cpo9iter_moveE,@object
	.size		_ZN39_INTERNAL_d40ce411_4_k_cu_8c83bbb3_29274cuda3std6ranges3__45__cpo9iter_moveE,(_ZN39_INTERNAL_d40ce411_4_k_cu_8c83bbb3_29274cuda3std3__45__cpo5beginE - _ZN39_INTERNAL_d40ce411_4_k_cu_8c83bbb3_29274cuda3std6ranges3__45__cpo9iter_moveE)
_ZN39_INTERNAL_d40ce411_4_k_cu_8c83bbb3_29274cuda3std6ranges3__45__cpo9iter_moveE:
	.zero		1
	.type		_ZN39_INTERNAL_d40ce411_4_k_cu_8c83bbb3_29274cuda3std3__45__cpo5beginE,@object
	.size		_ZN39_INTERNAL_d40ce411_4_k_cu_8c83bbb3_29274cuda3std3__45__cpo5beginE,(_ZN39_INTERNAL_d40ce411_4_k_cu_8c83bbb3_29274cuda3std3__441_GLOBAL__N__d40ce411_4_k_cu_8c83bbb3_29276ignoreE - _ZN39_INTERNAL_d40ce411_4_k_cu_8c83bbb3_29274cuda3std3__45__cpo5beginE)
_ZN39_INTERNAL_d40ce411_4_k_cu_8c83bbb3_29274cuda3std3__45__cpo5beginE:
	.zero		1
	.type		_ZN39_INTERNAL_d40ce411_4_k_cu_8c83bbb3_29274cuda3std3__441_GLOBAL__N__d40ce411_4_k_cu_8c83bbb3_29276ignoreE,@object
	.size		_ZN39_INTERNAL_d40ce411_4_k_cu_8c83bbb3_29274cuda3std3__441_GLOBAL__N__d40ce411_4_k_cu_8c83bbb3_29276ignoreE,(_ZN39_INTERNAL_d40ce411_4_k_cu_8c83bbb3_29274cute7productE - _ZN39_INTERNAL_d40ce411_4_k_cu_8c83bbb3_29274cuda3std3__441_GLOBAL__N__d40ce411_4_k_cu_8c83bbb3_29276ignoreE)
_ZN39_INTERNAL_d40ce411_4_k_cu_8c83bbb3_29274cuda3std3__441_GLOBAL__N__d40ce411_4_k_cu_8c83bbb3_29276ignoreE:
	.zero		1
	.type		_ZN39_INTERNAL_d40ce411_4_k_cu_8c83bbb3_29274cute7productE,@object
	.size		_ZN39_INTERNAL_d40ce411_4_k_cu_8c83bbb3_29274cute7productE,(_ZN39_INTERNAL_d40ce411_4_k_cu_8c83bbb3_29274cuda3std3__45__cpo3endE - _ZN39_INTERNAL_d40ce411_4_k_cu_8c83bbb3_29274cute7productE)
_ZN39_INTERNAL_d40ce411_4_k_cu_8c83bbb3_29274cute7productE:
	.zero		1
	.type		_ZN39_INTERNAL_d40ce411_4_k_cu_8c83bbb3_29274cuda3std3__45__cpo3endE,@object
	.size		_ZN39_INTERNAL_d40ce411_4_k_cu_8c83bbb3_29274cuda3std3__45__cpo3endE,(_ZN39_INTERNAL_d40ce411_4_k_cu_8c83bbb3_29274cuda3std3__419piecewise_constructE - _ZN39_INTERNAL_d40ce411_4_k_cu_8c83bbb3_29274cuda3std3__45__cpo3endE)
_ZN39_INTERNAL_d40ce411_4_k_cu_8c83bbb3_29274cuda3std3__45__cpo3endE:
	.zero		1
	.type		_ZN39_INTERNAL_d40ce411_4_k_cu_8c83bbb3_29274cuda3std3__419piecewise_constructE,@object
	.size		_ZN39_INTERNAL_d40ce411_4_k_cu_8c83bbb3_29274cuda3std3__419piecewise_constructE,(_ZN39_INTERNAL_d40ce411_4_k_cu_8c83bbb3_29274cuda3std3__45__cpo4cendE - _ZN39_INTERNAL_d40ce411_4_k_cu_8c83bbb3_29274cuda3std3__419piecewise_constructE)
_ZN39_INTERNAL_d40ce411_4_k_cu_8c83bbb3_29274cuda3std3__419piecewise_constructE:
	.zero		1
	.type		_ZN39_INTERNAL_d40ce411_4_k_cu_8c83bbb3_29274cuda3std3__45__cpo4cendE,@object
	.size		_ZN39_INTERNAL_d40ce411_4_k_cu_8c83bbb3_29274cuda3std3__45__cpo4cendE,(_ZN39_INTERNAL_d40ce411_4_k_cu_8c83bbb3_29274cuda3std6ranges3__45__cpo4swapE - _ZN39_INTERNAL_d40ce411_4_k_cu_8c83bbb3_29274cuda3std3__45__cpo4cendE)
_ZN39_INTERNAL_d40ce411_4_k_cu_8c83bbb3_29274cuda3std3__45__cpo4cendE:
	.zero		1
	.type		_ZN39_INTERNAL_d40ce411_4_k_cu_8c83bbb3_29274cuda3std6ranges3__45__cpo4swapE,@object
	.size		_ZN39_INTERNAL_d40ce411_4_k_cu_8c83bbb3_29274cuda3std6ranges3__45__cpo4swapE,(.L_8 - _ZN39_INTERNAL_d40ce411_4_k_cu_8c83bbb3_29274cuda3std6ranges3__45__cpo4swapE)
_ZN39_INTERNAL_d40ce411_4_k_cu_8c83bbb3_29274cuda3std6ranges3__45__cpo4swapE:
	.zero		1
.L_8:


//--------------------- .nv.constant0._ZN7cutlass13device_kernelINS_4fmha6kernel28FmhaKernelTmaWarpSpecializedINS1_10collective30FmhaMainloopTmaWarpSpecializedINS_10bfloat16_tEffN4cute5tupleIJNS7_1CILi128EEENS9_ILi64EEENS9_ILi32EEEEEENS8_IJiNS9_ILi1EEENS8_IJiiEEEEEESG_SG_NS4_12CausalFusionEJEEENS4_15FmhaFwdEpilogueIS6_fNS8_IJSB_SC_SB_EEEEENS2_23IndividualTileSchedulerEJEEEEEvNT_6ParamsE --------------------------
	.section	.nv.constant0._ZN7cutlass13device_kernelINS_4fmha6kernel28FmhaKernelTmaWarpSpecializedINS1_10collective30FmhaMainloopTmaWarpSpecializedINS_10bfloat16_tEffN4cute5tupleIJNS7_1CILi128EEENS9_ILi64EEENS9_ILi32EEEEEENS8_IJiNS9_ILi1EEENS8_IJiiEEEEEESG_SG_NS4_12CausalFusionEJEEENS4_15FmhaFwdEpilogueIS6_fNS8_IJSB_SC_SB_EEEEENS2_23IndividualTileSchedulerEJEEEEEvNT_6ParamsE,"a",@progbits
	.sectionflags	@""
	.align	4
.nv.constant0._ZN7cutlass13device_kernelINS_4fmha6kernel28FmhaKernelTmaWarpSpecializedINS1_10collective30FmhaMainloopTmaWarpSpecializedINS_10bfloat16_tEffN4cute5tupleIJNS7_1CILi128EEENS9_ILi64EEENS9_ILi32EEEEEENS8_IJiNS9_ILi1EEENS8_IJiiEEEEEESG_SG_NS4_12CausalFusionEJEEENS4_15FmhaFwdEpilogueIS6_fNS8_IJSB_SC_SB_EEEEENS2_23IndividualTileSchedulerEJEEEEEvNT_6ParamsE:
	.zero		2688


//--------------------- SYMBOLS --------------------------

	.type		.nv.reservedSmem.offset0,@object
	.size		.nv.reservedSmem.offset0,0x4
	.type		__assertfail,@function
